	.target	sm_90a

	.elftype	@"ET_EXEC"


//--------------------- .note.nv.tkinfo           --------------------------
	.section	.note.nv.tkinfo,"",@"SHT_NOTE"
	.sectionflags	@"SHF_NOTE_NV_TKINFO"
	.tkinfo
        /*0018*/ 	.word	0x00000002
        /*0030*/ 	.string	""
        /*0030*/ 	.string	"ptxas"
        /*0030*/ 	.string	"Cuda compilation tools, release 13.0, V13.0.88"
        /*0030*/ 	.string	"Build cuda_13.0.r13.0/compiler.36424714_0"
        /*0030*/ 	.string	"-arch sm_90a -m 64 "



//--------------------- .note.nv.cuinfo           --------------------------
	.section	.note.nv.cuinfo,"",@"SHT_NOTE"
	.sectionflags	@"SHF_NOTE_NV_CUINFO"
        /*0018*/ 	.short	0x0002
        /*001a*/ 	.short	0x005a
        /*001c*/ 	.short	0x0082
	.zero		2


//--------------------- .nv.info                  --------------------------
	.section	.nv.info,"",@"SHT_CUDA_INFO"
	.align	4


	//----- nvinfo : EIATTR_REGCOUNT
	.align		4
        /*0000*/ 	.byte	0x04, 0x2f
        /*0002*/ 	.short	(.L_15 - .L_14)
	.align		4
.L_14:
        /*0004*/ 	.word	index@(_ZN7cutlass13device_kernelINS_4gemm6kernel13GemmUniversalIN4cute5tupleIJiiiiEEENS1_10collective13CollectiveMmaINS1_34MainloopSm90TmaGmmaWarpSpecializedILi5ENS5_IJNS4_1CILi1EEESB_SB_EEENS1_32KernelTmaWarpSpecializedPingpongEEENS5_IJNSA_ILi64EEENSA_ILi16EEENSA_ILi256EEEEEENS_10bfloat16_tENS5_IJlSB_lEEESJ_SK_NS4_8TiledMMAINS4_8MMA_AtomIJNS4_4SM904GMMA27MMA_64x16x16_F32BF16BF16_SSILNSO_5MajorE0ELSQ_0ELNSO_7ScaleInE1ELSR_1EEEEEENS4_6LayoutISC_NS5_IJNSA_ILi0EEESV_SV_EEEEENS5_IJNS4_10UnderscoreESY_SY_EEEEENS4_13SM90_TMA_LOADENS4_14ComposedLayoutINS4_7SwizzleILi3ELi4ELi3EEENS4_18smem_ptr_flag_bitsILi16EEENSU_INS5_IJNSA_ILi8EEESF_EEENS5_IJSF_SB_EEEEEEEvNS4_8identityES11_S1B_vS1C_EENS_8epilogue10collective6detail29Sm90TmaWarpSpecializedAdapterINS1F_15DefaultEpilogueISJ_SK_SK_NS1E_6thread17LinearCombinationISJ_Li1EffLNS1J_9ScaleType4KindE0ELNS_15FloatRoundStyleE2ESJ_EENS1_15EpilogueDefaultEEEEEvvEEEEvNT_6ParamsE)
        /*0008*/ 	.word	0x000000a8


	//----- nvinfo : EIATTR_FRAME_SIZE
	.align		4
.L_15:
        /*000c*/ 	.byte	0x04, 0x11
        /*000e*/ 	.short	(.L_17 - .L_16)
	.align		4
.L_16:
        /*0010*/ 	.word	index@(_ZN7cutlass13device_kernelINS_4gemm6kernel13GemmUniversalIN4cute5tupleIJiiiiEEENS1_10collective13CollectiveMmaINS1_34MainloopSm90TmaGmmaWarpSpecializedILi5ENS5_IJNS4_1CILi1EEESB_SB_EEENS1_32KernelTmaWarpSpecializedPingpongEEENS5_IJNSA_ILi64EEENSA_ILi16EEENSA_ILi256EEEEEENS_10bfloat16_tENS5_IJlSB_lEEESJ_SK_NS4_8TiledMMAINS4_8MMA_AtomIJNS4_4SM904GMMA27MMA_64x16x16_F32BF16BF16_SSILNSO_5MajorE0ELSQ_0ELNSO_7ScaleInE1ELSR_1EEEEEENS4_6LayoutISC_NS5_IJNSA_ILi0EEESV_SV_EEEEENS5_IJNS4_10UnderscoreESY_SY_EEEEENS4_13SM90_TMA_LOADENS4_14ComposedLayoutINS4_7SwizzleILi3ELi4ELi3EEENS4_18smem_ptr_flag_bitsILi16EEENSU_INS5_IJNSA_ILi8EEESF_EEENS5_IJSF_SB_EEEEEEEvNS4_8identityES11_S1B_vS1C_EENS_8epilogue10collective6detail29Sm90TmaWarpSpecializedAdapterINS1F_15DefaultEpilogueISJ_SK_SK_NS1E_6thread17LinearCombinationISJ_Li1EffLNS1J_9ScaleType4KindE0ELNS_15FloatRoundStyleE2ESJ_EENS1_15EpilogueDefaultEEEEEvvEEEEvNT_6ParamsE)
        /*0014*/ 	.word	0x00000000


	//----- nvinfo : EIATTR_MIN_STACK_SIZE
	.align		4
.L_17:
        /*0018*/ 	.byte	0x04, 0x12
        /*001a*/ 	.short	(.L_19 - .L_18)
	.align		4
.L_18:
        /*001c*/ 	.word	index@(_ZN7cutlass13device_kernelINS_4gemm6kernel13GemmUniversalIN4cute5tupleIJiiiiEEENS1_10collective13CollectiveMmaINS1_34MainloopSm90TmaGmmaWarpSpecializedILi5ENS5_IJNS4_1CILi1EEESB_SB_EEENS1_32KernelTmaWarpSpecializedPingpongEEENS5_IJNSA_ILi64EEENSA_ILi16EEENSA_ILi256EEEEEENS_10bfloat16_tENS5_IJlSB_lEEESJ_SK_NS4_8TiledMMAINS4_8MMA_AtomIJNS4_4SM904GMMA27MMA_64x16x16_F32BF16BF16_SSILNSO_5MajorE0ELSQ_0ELNSO_7ScaleInE1ELSR_1EEEEEENS4_6LayoutISC_NS5_IJNSA_ILi0EEESV_SV_EEEEENS5_IJNS4_10UnderscoreESY_SY_EEEEENS4_13SM90_TMA_LOADENS4_14ComposedLayoutINS4_7SwizzleILi3ELi4ELi3EEENS4_18smem_ptr_flag_bitsILi16EEENSU_INS5_IJNSA_ILi8EEESF_EEENS5_IJSF_SB_EEEEEEEvNS4_8identityES11_S1B_vS1C_EENS_8epilogue10collective6detail29Sm90TmaWarpSpecializedAdapterINS1F_15DefaultEpilogueISJ_SK_SK_NS1E_6thread17LinearCombinationISJ_Li1EffLNS1J_9ScaleType4KindE0ELNS_15FloatRoundStyleE2ESJ_EENS1_15EpilogueDefaultEEEEEvvEEEEvNT_6ParamsE)
        /*0020*/ 	.word	0x00000000
.L_19:


//--------------------- .nv.compat                --------------------------
	.section	.nv.compat,"",@"SHT_CUDA_COMPAT_INFO"
	.align	4
        /*0000*/ 	.byte	0x02, 0x09, 0x01, 0x00, 0x02, 0x02, 0x04, 0x00, 0x02, 0x05, 0x05, 0x00, 0x03, 0x07, 0x01, 0x01
        /*0010*/ 	.byte	0x02, 0x03, 0x01, 0x00, 0x02, 0x06, 0x01, 0x00, 0x04, 0x0b, 0x08, 0x00, 0x00, 0x00, 0x00, 0x00
        /*0020*/ 	.byte	0x00, 0x00, 0x00, 0x00


//--------------------- .nv.info._ZN7cutlass13device_kernelINS_4gemm6kernel13GemmUniversalIN4cute5tupleIJiiiiEEENS1_10collective13CollectiveMmaINS1_34MainloopSm90TmaGmmaWarpSpecializedILi5ENS5_IJNS4_1CILi1EEESB_SB_EEENS1_32KernelTmaWarpSpecializedPingpongEEENS5_IJNSA_ILi64EEENSA_ILi16EEENSA_ILi256EEEEEENS_10bfloat16_tENS5_IJlSB_lEEESJ_SK_NS4_8TiledMMAINS4_8MMA_AtomIJNS4_4SM904GMMA27MMA_64x16x16_F32BF16BF16_SSILNSO_5MajorE0ELSQ_0ELNSO_7ScaleInE1ELSR_1EEEEEENS4_6LayoutISC_NS5_IJNSA_ILi0EEESV_SV_EEEEENS5_IJNS4_10UnderscoreESY_SY_EEEEENS4_13SM90_TMA_LOADENS4_14ComposedLayoutINS4_7SwizzleILi3ELi4ELi3EEENS4_18smem_ptr_flag_bitsILi16EEENSU_INS5_IJNSA_ILi8EEESF_EEENS5_IJSF_SB_EEEEEEEvNS4_8identityES11_S1B_vS1C_EENS_8epilogue10collective6detail29Sm90TmaWarpSpecializedAdapterINS1F_15DefaultEpilogueISJ_SK_SK_NS1E_6thread17LinearCombinationISJ_Li1EffLNS1J_9ScaleType4KindE0ELNS_15FloatRoundStyleE2ESJ_EENS1_15EpilogueDefaultEEEEEvvEEEEvNT_6ParamsE --------------------------
	.section	.nv.info._ZN7cutlass13device_kernelINS_4gemm6kernel13GemmUniversalIN4cute5tupleIJiiiiEEENS1_10collective13CollectiveMmaINS1_34MainloopSm90TmaGmmaWarpSpecializedILi5ENS5_IJNS4_1CILi1EEESB_SB_EEENS1_32KernelTmaWarpSpecializedPingpongEEENS5_IJNSA_ILi64EEENSA_ILi16EEENSA_ILi256EEEEEENS_10bfloat16_tENS5_IJlSB_lEEESJ_SK_NS4_8TiledMMAINS4_8MMA_AtomIJNS4_4SM904GMMA27MMA_64x16x16_F32BF16BF16_SSILNSO_5MajorE0ELSQ_0ELNSO_7ScaleInE1ELSR_1EEEEEENS4_6LayoutISC_NS5_IJNSA_ILi0EEESV_SV_EEEEENS5_IJNS4_10UnderscoreESY_SY_EEEEENS4_13SM90_TMA_LOADENS4_14ComposedLayoutINS4_7SwizzleILi3ELi4ELi3EEENS4_18smem_ptr_flag_bitsILi16EEENSU_INS5_IJNSA_ILi8EEESF_EEENS5_IJSF_SB_EEEEEEEvNS4_8identityES11_S1B_vS1C_EENS_8epilogue10collective6detail29Sm90TmaWarpSpecializedAdapterINS1F_15DefaultEpilogueISJ_SK_SK_NS1E_6thread17LinearCombinationISJ_Li1EffLNS1J_9ScaleType4KindE0ELNS_15FloatRoundStyleE2ESJ_EENS1_15EpilogueDefaultEEEEEvvEEEEvNT_6ParamsE,"",@"SHT_CUDA_INFO"
	.sectionflags	@""
	.align	4


	//----- nvinfo : EIATTR_CUDA_API_VERSION
	.align		4
        /*0000*/ 	.byte	0x04, 0x37
        /*0002*/ 	.short	(.L_21 - .L_20)
.L_20:
        /*0004*/ 	.word	0x00000082


	//----- nvinfo : EIATTR_KPARAM_INFO
	.align		4
.L_21:
        /*0008*/ 	.byte	0x04, 0x17
        /*000a*/ 	.short	(.L_23 - .L_22)
.L_22:
        /*000c*/ 	.word	0x00000000
        /*0010*/ 	.short	0x0000
        /*0012*/ 	.short	0x0070
        /*0014*/ 	.byte	0x00, 0xf0, 0x01, 0x10


	//----- nvinfo : EIATTR_SPARSE_MMA_MASK
	.align		4
.L_23:
        /*0018*/ 	.byte	0x03, 0x50
        /*001a*/ 	.short	0x0000


	//----- nvinfo : EIATTR_MAXREG_COUNT
	.align		4
        /*001c*/ 	.byte	0x03, 0x1b
        /*001e*/ 	.short	0x00a8


	//----- nvinfo : EIATTR_NUM_BARRIERS
	.align		4
        /*0020*/ 	.byte	0x02, 0x4c
        /*0022*/ 	.byte	0x01
	.zero		1


	//----- nvinfo : EIATTR_EXTERNS
	.align		4
        /*0024*/ 	.byte	0x04, 0x0f
        /*0026*/ 	.short	(.L_25 - .L_24)


	//   ....[0]....
	.align		4
.L_24:
        /*0028*/ 	.word	index@(__assertfail)


	//----- nvinfo : EIATTR_MERCURY_ISA_VERSION
	.align		4
.L_25:
        /*002c*/ 	.byte	0x03, 0x5f
        /*002e*/ 	.short	0x0101


	//----- nvinfo : EIATTR_INT_WARP_WIDE_INSTR_OFFSETS
	.align		4
        /*0030*/ 	.byte	0x04, 0x31
        /*0032*/ 	.short	(.L_27 - .L_26)


	//   ....[0]....
.L_26:
        /*0034*/ 	.word	0x00000400


	//   ....[1]....
        /*0038*/ 	.word	0x00000420


	//   ....[2]....
        /*003c*/ 	.word	0x000004a0


	//   ....[3]....
        /*0040*/ 	.word	0x000004b0


	//   ....[4]....
        /*0044*/ 	.word	0x000004c0


	//   ....[5]....
        /*0048*/ 	.word	0x000004e0


	//   ....[6]....
        /*004c*/ 	.word	0x00000570


	//   ....[7]....
        /*0050*/ 	.word	0x00000590


	//----- nvinfo : EIATTR_COOP_GROUP_MASK_REGIDS
	.align		4
.L_27:
        /*0054*/ 	.byte	0x04, 0x29
        /*0056*/ 	.short	(.L_29 - .L_28)


	//   ....[0]....
.L_28:
        /*0058*/ 	.word	0xffffffff


	//   ....[1]....
        /*005c*/ 	.word	0xffffffff


	//   ....[2]....
        /*0060*/ 	.word	0xffffffff


	//   ....[3]....
        /*0064*/ 	.word	0xffffffff


	//   ....[4]....
        /*0068*/ 	.word	0xffffffff


	//   ....[5]....
        /*006c*/ 	.word	0xffffffff


	//----- nvinfo : EIATTR_COOP_GROUP_INSTR_OFFSETS
	.align		4
.L_29:
        /*0070*/ 	.byte	0x04, 0x28
        /*0072*/ 	.short	(.L_31 - .L_30)


	//   ....[0]....
.L_30:
        /*0074*/ 	.word	0x00000060


	//   ....[1]....
        /*0078*/ 	.word	0x00000070


	//   ....[2]....
        /*007c*/ 	.word	0x00000130


	//   ....[3]....
        /*0080*/ 	.word	0x000002e0


	//   ....[4]....
        /*0084*/ 	.word	0x00000320


	//   ....[5]....
        /*0088*/ 	.word	0x00000360


	//----- nvinfo : EIATTR_REG_RECONFIG
	.align		4
.L_31:
        /*008c*/ 	.byte	0x01, 0x54
	.zero		2


	//----- nvinfo : EIATTR_SYSCALL_OFFSETS
	.align		4
        /*0090*/ 	.byte	0x04, 0x46
        /*0092*/ 	.short	(.L_33 - .L_32)


	//   ....[0]....
.L_32:
        /*0094*/ 	.word	0x000016d0


	//----- nvinfo : EIATTR_MBARRIER_INSTR_OFFSETS
	.align		4
.L_33:
        /*0098*/ 	.byte	0x04, 0x39
        /*009a*/ 	.short	(.L_35 - .L_34)


	//   ....[0]....
.L_34:
        /*009c*/ 	.word	0x00000230
        /*00a0*/ 	.word	0x000000ff
        /*00a4*/ 	.word	0x00000000
        /*00a8*/ 	.short	0x0100
        /*00aa*/ 	.byte	0x08
	.zero		1


	//   ....[1]....
        /*00ac*/ 	.word	0x00000240
        /*00b0*/ 	.word	0x000000ff
        /*00b4*/ 	.word	0x00000028
        /*00b8*/ 	.short	0x0100
        /*00ba*/ 	.byte	0x08
	.zero		1


	//   ....[2]....
        /*00bc*/ 	.word	0x00000250
        /*00c0*/ 	.word	0x000000ff
        /*00c4*/ 	.word	0x00000008
        /*00c8*/ 	.short	0x0100
        /*00ca*/ 	.byte	0x08
	.zero		1


	//   ....[3]....
        /*00cc*/ 	.word	0x00000260
        /*00d0*/ 	.word	0x000000ff
        /*00d4*/ 	.word	0x00000030
        /*00d8*/ 	.short	0x0100
        /*00da*/ 	.byte	0x08
	.zero		1


	//   ....[4]....
        /*00dc*/ 	.word	0x00000270
        /*00e0*/ 	.word	0x000000ff
        /*00e4*/ 	.word	0x00000010
        /*00e8*/ 	.short	0x0100
        /*00ea*/ 	.byte	0x08
	.zero		1


	//   ....[5]....
        /*00ec*/ 	.word	0x00000280
        /*00f0*/ 	.word	0x000000ff
        /*00f4*/ 	.word	0x00000038
        /*00f8*/ 	.short	0x0100
        /*00fa*/ 	.byte	0x08
	.zero		1


	//   ....[6]....
        /*00fc*/ 	.word	0x00000290
        /*0100*/ 	.word	0x000000ff
        /*0104*/ 	.word	0x00000018
        /*0108*/ 	.short	0x0100
        /*010a*/ 	.byte	0x08
	.zero		1


	//   ....[7]....
        /*010c*/ 	.word	0x000002a0
        /*0110*/ 	.word	0x000000ff
        /*0114*/ 	.word	0x00000040
        /*0118*/ 	.short	0x0100
        /*011a*/ 	.byte	0x08
	.zero		1


	//   ....[8]....
        /*011c*/ 	.word	0x000002b0
        /*0120*/ 	.word	0x000000ff
        /*0124*/ 	.word	0x00000020
        /*0128*/ 	.short	0x0100
        /*012a*/ 	.byte	0x08
	.zero		1


	//   ....[9]....
        /*012c*/ 	.word	0x000002c0
        /*0130*/ 	.word	0x000000ff
        /*0134*/ 	.word	0x00000048
        /*0138*/ 	.short	0x0100
        /*013a*/ 	.byte	0x08
	.zero		1


	//   ....[10]....
        /*013c*/ 	.word	0x000005d0
        /*0140*/ 	.word	0x000000ff
        /*0144*/ 	.word	0x00000080
        /*0148*/ 	.short	0x0100
        /*014a*/ 	.byte	0x08
	.zero		1


	//   ....[11]....
        /*014c*/ 	.word	0x00000640
        /*0150*/ 	.word	0x000000ff
        /*0154*/ 	.word	0x00000088
        /*0158*/ 	.short	0x0100
        /*015a*/ 	.byte	0x08
	.zero		1


	//   ....[12]....
        /*015c*/ 	.word	0x00000660
        /*0160*/ 	.word	0x000000ff
        /*0164*/ 	.word	0x00000060
        /*0168*/ 	.short	0x0100
        /*016a*/ 	.byte	0x09
	.zero		1


	//   ....[13]....
        /*016c*/ 	.word	0x00000670
        /*0170*/ 	.word	0x000000ff
        /*0174*/ 	.word	0x00000068
        /*0178*/ 	.short	0x0100
        /*017a*/ 	.byte	0x09
	.zero		1


	//   ....[14]....
        /*017c*/ 	.word	0x00000680
        /*0180*/ 	.word	0x000000ff
        /*0184*/ 	.word	0x00000070
        /*0188*/ 	.short	0x0100
        /*018a*/ 	.byte	0x09
	.zero		1


	//   ....[15]....
        /*018c*/ 	.word	0x00000690
        /*0190*/ 	.word	0x000000ff
        /*0194*/ 	.word	0x00000078
        /*0198*/ 	.short	0x0100
        /*019a*/ 	.byte	0x09
	.zero		1


	//   ....[16]....
        /*019c*/ 	.word	0x00001590
        /*01a0*/ 	.word	0x000000ff
        /*01a4*/ 	.word	0xfffffff8
        /*01a8*/ 	.short	0x010a
        /*01aa*/ 	.byte	0x2b
	.zero		1


	//   ....[17]....
        /*01ac*/ 	.word	0x00001750
        /*01b0*/ 	.word	0x00000003
        /*01b4*/ 	.word	0x00000000
        /*01b8*/ 	.short	0x010a
        /*01ba*/ 	.byte	0x3f
	.zero		1


	//   ....[18]....
        /*01bc*/ 	.word	0x00001790
        /*01c0*/ 	.word	0x00000003
        /*01c4*/ 	.word	0x00000000
        /*01c8*/ 	.short	0x010a
        /*01ca*/ 	.byte	0x3f
	.zero		1


	//   ....[19]....
        /*01cc*/ 	.word	0x00001fd0
        /*01d0*/ 	.word	0x000000ff
        /*01d4*/ 	.word	0x00000000
        /*01d8*/ 	.short	0x010a
        /*01da*/ 	.byte	0x06
	.zero		1


	//   ....[20]....
        /*01dc*/ 	.word	0x00002010
        /*01e0*/ 	.word	0x000000ff
        /*01e4*/ 	.word	0x00000000
        /*01e8*/ 	.short	0x010a
        /*01ea*/ 	.byte	0x06
	.zero		1


	//   ....[21]....
        /*01ec*/ 	.word	0x000027b0
        /*01f0*/ 	.word	0x000000ff
        /*01f4*/ 	.word	0x00000000
        /*01f8*/ 	.short	0x0101
        /*01fa*/ 	.byte	0x06
	.zero		1


	//   ....[22]....
        /*01fc*/ 	.word	0x000028b0
        /*0200*/ 	.word	0x00000003
        /*0204*/ 	.word	0x00000000
        /*0208*/ 	.short	0x0101
        /*020a*/ 	.byte	0x29
	.zero		1


	//   ....[23]....
        /*020c*/ 	.word	0x00002980
        /*0210*/ 	.word	0x000000ff
        /*0214*/ 	.word	0x00000000
        /*0218*/ 	.short	0x0101
        /*021a*/ 	.byte	0x06
	.zero		1


	//   ....[24]....
        /*021c*/ 	.word	0x000029f0
        /*0220*/ 	.word	0x000000ff
        /*0224*/ 	.word	0x00000008
        /*0228*/ 	.short	0x010a
        /*022a*/ 	.byte	0x2b
	.zero		1


	//   ....[25]....
        /*022c*/ 	.word	0x00003740
        /*0230*/ 	.word	0x00000000
        /*0234*/ 	.word	0x00000000
        /*0238*/ 	.short	0x0101
        /*023a*/ 	.byte	0x29
	.zero		1


	//   ....[26]....
        /*023c*/ 	.word	0x00004020
        /*0240*/ 	.word	0x0000000b
        /*0244*/ 	.word	0x00000028
        /*0248*/ 	.short	0x010a
        /*024a*/ 	.byte	0x3f
	.zero		1


	//   ....[27]....
        /*024c*/ 	.word	0x000045d0
        /*0250*/ 	.word	0x00000005
        /*0254*/ 	.word	0x00000088
        /*0258*/ 	.short	0x0101
        /*025a*/ 	.byte	0x3f
	.zero		1


	//   ....[28]....
        /*025c*/ 	.word	0x00004d30
        /*0260*/ 	.word	0x00000005
        /*0264*/ 	.word	0x00000000
        /*0268*/ 	.short	0x010a
        /*026a*/ 	.byte	0x3f
	.zero		1


	//   ....[29]....
        /*026c*/ 	.word	0x00004db0
        /*0270*/ 	.word	0x00000009
        /*0274*/ 	.word	0x00000000
        /*0278*/ 	.short	0x010a
        /*027a*/ 	.byte	0x3f
	.zero		1


	//   ....[30]....
        /*027c*/ 	.word	0x00004e40
        /*0280*/ 	.word	0x00000008
        /*0284*/ 	.word	0x00000000
        /*0288*/ 	.short	0x010a
        /*028a*/ 	.byte	0x3f
	.zero		1


	//   ....[31]....
        /*028c*/ 	.word	0x00004ed0
        /*0290*/ 	.word	0x0000000b
        /*0294*/ 	.word	0x00000000
        /*0298*/ 	.short	0x010a
        /*029a*/ 	.byte	0x3f
	.zero		1


	//   ....[32]....
        /*029c*/ 	.word	0x00004f60
        /*02a0*/ 	.word	0x00000003
        /*02a4*/ 	.word	0x00000000
        /*02a8*/ 	.short	0x010a
        /*02aa*/ 	.byte	0x3f
	.zero		1


	//   ....[33]....
        /*02ac*/ 	.word	0x00004fd0
        /*02b0*/ 	.word	0x00000003
        /*02b4*/ 	.word	0xfffffff8
        /*02b8*/ 	.short	0x010a
        /*02ba*/ 	.byte	0x3f
	.zero		1


	//   ....[34]....
        /*02bc*/ 	.word	0x00005020
        /*02c0*/ 	.word	0x00000003
        /*02c4*/ 	.word	0x00000000
        /*02c8*/ 	.short	0x010a
        /*02ca*/ 	.byte	0x3f
	.zero		1


	//   ....[35]....
        /*02cc*/ 	.word	0x00005080
        /*02d0*/ 	.word	0x00000004
        /*02d4*/ 	.word	0x00000000
        /*02d8*/ 	.short	0x010a
        /*02da*/ 	.byte	0x3f
	.zero		1


	//   ....[36]....
        /*02dc*/ 	.word	0x000050e0
        /*02e0*/ 	.word	0x00000003
        /*02e4*/ 	.word	0x00000008
        /*02e8*/ 	.short	0x010a
        /*02ea*/ 	.byte	0x3f
	.zero		1


	//   ....[37]....
        /*02ec*/ 	.word	0x000051b0
        /*02f0*/ 	.word	0x0000000b
        /*02f4*/ 	.word	0x00000028
        /*02f8*/ 	.short	0x010a
        /*02fa*/ 	.byte	0x3f
	.zero		1


	//   ....[38]....
        /*02fc*/ 	.word	0x00005280
        /*0300*/ 	.word	0x00000005
        /*0304*/ 	.word	0x00000000
        /*0308*/ 	.short	0x010a
        /*030a*/ 	.byte	0x3f
	.zero		1


	//   ....[39]....
        /*030c*/ 	.word	0x000052d0
        /*0310*/ 	.word	0x00000009
        /*0314*/ 	.word	0x00000000
        /*0318*/ 	.short	0x010a
        /*031a*/ 	.byte	0x3f
	.zero		1


	//   ....[40]....
        /*031c*/ 	.word	0x00005320
        /*0320*/ 	.word	0x00000008
        /*0324*/ 	.word	0x00000000
        /*0328*/ 	.short	0x010a
        /*032a*/ 	.byte	0x3f
	.zero		1


	//   ....[41]....
        /*032c*/ 	.word	0x00005370
        /*0330*/ 	.word	0x0000000b
        /*0334*/ 	.word	0x00000000
        /*0338*/ 	.short	0x010a
        /*033a*/ 	.byte	0x3f
	.zero		1


	//----- nvinfo : EIATTR_NUM_MBARRIERS
	.align		4
.L_35:
        /*033c*/ 	.byte	0x03, 0x38
        /*033e*/ 	.short	0x0010


	//----- nvinfo : EIATTR_EXIT_INSTR_OFFSETS
	.align		4
        /*0340*/ 	.byte	0x04, 0x1c
        /*0342*/ 	.short	(.L_37 - .L_36)


	//   ....[0]....
.L_36:
        /*0344*/ 	.word	0x000011b0


	//   ....[1]....
        /*0348*/ 	.word	0x00001210


	//   ....[2]....
        /*034c*/ 	.word	0x00003d50


	//   ....[3]....
        /*0350*/ 	.word	0x00003d80


	//   ....[4]....
        /*0354*/ 	.word	0x00004fb0


	//----- nvinfo : EIATTR_MAX_THREADS
	.align		4
.L_37:
        /*0358*/ 	.byte	0x04, 0x05
        /*035a*/ 	.short	(.L_39 - .L_38)
.L_38:
        /*035c*/ 	.word	0x00000180
        /*0360*/ 	.word	0x00000001
        /*0364*/ 	.word	0x00000001


	//----- nvinfo : EIATTR_CRS_STACK_SIZE
	.align		4
.L_39:
        /*0368*/ 	.byte	0x04, 0x1e
        /*036a*/ 	.short	(.L_41 - .L_40)
.L_40:
        /*036c*/ 	.word	0x00000000


	//----- nvinfo : EIATTR_CBANK_PARAM_SIZE
	.align		4
.L_41:
        /*0370*/ 	.byte	0x03, 0x19
        /*0372*/ 	.short	0x0470


	//----- nvinfo : EIATTR_PARAM_CBANK
	.align		4
        /*0374*/ 	.byte	0x04, 0x0a
        /*0376*/ 	.short	(.L_43 - .L_42)
	.align		4
.L_42:
        /*0378*/ 	.word	index@(.nv.constant0._ZN7cutlass13device_kernelINS_4gemm6kernel13GemmUniversalIN4cute5tupleIJiiiiEEENS1_10collective13CollectiveMmaINS1_34MainloopSm90TmaGmmaWarpSpecializedILi5ENS5_IJNS4_1CILi1EEESB_SB_EEENS1_32KernelTmaWarpSpecializedPingpongEEENS5_IJNSA_ILi64EEENSA_ILi16EEENSA_ILi256EEEEEENS_10bfloat16_tENS5_IJlSB_lEEESJ_SK_NS4_8TiledMMAINS4_8MMA_AtomIJNS4_4SM904GMMA27MMA_64x16x16_F32BF16BF16_SSILNSO_5MajorE0ELSQ_0ELNSO_7ScaleInE1ELSR_1EEEEEENS4_6LayoutISC_NS5_IJNSA_ILi0EEESV_SV_EEEEENS5_IJNS4_10UnderscoreESY_SY_EEEEENS4_13SM90_TMA_LOADENS4_14ComposedLayoutINS4_7SwizzleILi3ELi4ELi3EEENS4_18smem_ptr_flag_bitsILi16EEENSU_INS5_IJNSA_ILi8EEESF_EEENS5_IJSF_SB_EEEEEEEvNS4_8identityES11_S1B_vS1C_EENS_8epilogue10collective6detail29Sm90TmaWarpSpecializedAdapterINS1F_15DefaultEpilogueISJ_SK_SK_NS1E_6thread17LinearCombinationISJ_Li1EffLNS1J_9ScaleType4KindE0ELNS_15FloatRoundStyleE2ESJ_EENS1_15EpilogueDefaultEEEEEvvEEEEvNT_6ParamsE)
        /*037c*/ 	.short	0x0210
        /*037e*/ 	.short	0x0470


	//----- nvinfo : EIATTR_SW_WAR
	.align		4
.L_43:
        /*0380*/ 	.byte	0x04, 0x36
        /*0382*/ 	.short	(.L_45 - .L_44)
.L_44:
        /*0384*/ 	.word	0x00000008
.L_45:


//--------------------- .nv.callgraph             --------------------------
	.section	.nv.callgraph,"",@"SHT_CUDA_CALLGRAPH"
	.align	4
	.sectionentsize	8
	.align		4
        /*0000*/ 	.word	0x00000000
	.align		4
        /*0004*/ 	.word	0xffffffff
	.align		4
        /*0008*/ 	.word	index@(_ZN7cutlass13device_kernelINS_4gemm6kernel13GemmUniversalIN4cute5tupleIJiiiiEEENS1_10collective13CollectiveMmaINS1_34MainloopSm90TmaGmmaWarpSpecializedILi5ENS5_IJNS4_1CILi1EEESB_SB_EEENS1_32KernelTmaWarpSpecializedPingpongEEENS5_IJNSA_ILi64EEENSA_ILi16EEENSA_ILi256EEEEEENS_10bfloat16_tENS5_IJlSB_lEEESJ_SK_NS4_8TiledMMAINS4_8MMA_AtomIJNS4_4SM904GMMA27MMA_64x16x16_F32BF16BF16_SSILNSO_5MajorE0ELSQ_0ELNSO_7ScaleInE1ELSR_1EEEEEENS4_6LayoutISC_NS5_IJNSA_ILi0EEESV_SV_EEEEENS5_IJNS4_10UnderscoreESY_SY_EEEEENS4_13SM90_TMA_LOADENS4_14ComposedLayoutINS4_7SwizzleILi3ELi4ELi3EEENS4_18smem_ptr_flag_bitsILi16EEENSU_INS5_IJNSA_ILi8EEESF_EEENS5_IJSF_SB_EEEEEEEvNS4_8identityES11_S1B_vS1C_EENS_8epilogue10collective6detail29Sm90TmaWarpSpecializedAdapterINS1F_15DefaultEpilogueISJ_SK_SK_NS1E_6thread17LinearCombinationISJ_Li1EffLNS1J_9ScaleType4KindE0ELNS_15FloatRoundStyleE2ESJ_EENS1_15EpilogueDefaultEEEEEvvEEEEvNT_6ParamsE)
	.align		4
        /*000c*/ 	.word	index@(__assertfail)
	.align		4
        /*0010*/ 	.word	0x00000000
	.align		4
        /*0014*/ 	.word	0xfffffffe
	.align		4
        /*0018*/ 	.word	0x00000000
	.align		4
        /*001c*/ 	.word	0xfffffffd
	.align		4
        /*0020*/ 	.word	0x00000000
	.align		4
        /*0024*/ 	.word	0xfffffffc


//--------------------- .nv.constant4             --------------------------
	.section	.nv.constant4,"a",@progbits
	.align	8
	.align		8
.nv.constant4:
        /*0000*/ 	.dword	__assertfail
	.align		8
        /*0008*/ 	.dword	__unnamed_1
	.align		8
        /*0010*/ 	.dword	_ZN39_INTERNAL_66be7b3a_4_k_cu_46701035_66724cuda3std3__45__cpo5beginE
	.align		8
        /*0018*/ 	.dword	_ZN39_INTERNAL_66be7b3a_4_k_cu_46701035_66724cuda3std3__45__cpo3endE
	.align		8
        /*0020*/ 	.dword	_ZN39_INTERNAL_66be7b3a_4_k_cu_46701035_66724cuda3std3__45__cpo6cbeginE
	.align		8
        /*0028*/ 	.dword	_ZN39_INTERNAL_66be7b3a_4_k_cu_46701035_66724cuda3std3__45__cpo4cendE
	.align		8
        /*0030*/ 	.dword	_ZN39_INTERNAL_66be7b3a_4_k_cu_46701035_66724cuda3std3__441_GLOBAL__N__66be7b3a_4_k_cu_46701035_66726ignoreE
	.align		8
        /*0038*/ 	.dword	_ZN39_INTERNAL_66be7b3a_4_k_cu_46701035_66724cuda3std3__419piecewise_constructE
	.align		8
        /*0040*/ 	.dword	_ZN39_INTERNAL_66be7b3a_4_k_cu_46701035_66724cuda3std3__48in_placeE
	.align		8
        /*0048*/ 	.dword	_ZN39_INTERNAL_66be7b3a_4_k_cu_46701035_66724cuda3std6ranges3__45__cpo4swapE
	.align		8
        /*0050*/ 	.dword	_ZN39_INTERNAL_66be7b3a_4_k_cu_46701035_66724cuda3std6ranges3__45__cpo9iter_moveE
	.align		8
        /*0058*/ 	.dword	_ZN39_INTERNAL_66be7b3a_4_k_cu_46701035_66724cute7productE
	.align		8
        /*0060*/ 	.dword	_ZN39_INTERNAL_66be7b3a_4_k_cu_46701035_66724cute1_E
	.align		8
        /*0068*/ 	.dword	$str$22
	.align		8
        /*0070*/ 	.dword	$str$23


//--------------------- .text._ZN7cutlass13device_kernelINS_4gemm6kernel13GemmUniversalIN4cute5tupleIJiiiiEEENS1_10collective13CollectiveMmaINS1_34MainloopSm90TmaGmmaWarpSpecializedILi5ENS5_IJNS4_1CILi1EEESB_SB_EEENS1_32KernelTmaWarpSpecializedPingpongEEENS5_IJNSA_ILi64EEENSA_ILi16EEENSA_ILi256EEEEEENS_10bfloat16_tENS5_IJlSB_lEEESJ_SK_NS4_8TiledMMAINS4_8MMA_AtomIJNS4_4SM904GMMA27MMA_64x16x16_F32BF16BF16_SSILNSO_5MajorE0ELSQ_0ELNSO_7ScaleInE1ELSR_1EEEEEENS4_6LayoutISC_NS5_IJNSA_ILi0EEESV_SV_EEEEENS5_IJNS4_10UnderscoreESY_SY_EEEEENS4_13SM90_TMA_LOADENS4_14ComposedLayoutINS4_7SwizzleILi3ELi4ELi3EEENS4_18smem_ptr_flag_bitsILi16EEENSU_INS5_IJNSA_ILi8EEESF_EEENS5_IJSF_SB_EEEEEEEvNS4_8identityES11_S1B_vS1C_EENS_8epilogue10collective6detail29Sm90TmaWarpSpecializedAdapterINS1F_15DefaultEpilogueISJ_SK_SK_NS1E_6thread17LinearCombinationISJ_Li1EffLNS1J_9ScaleType4KindE0ELNS_15FloatRoundStyleE2ESJ_EENS1_15EpilogueDefaultEEEEEvvEEEEvNT_6ParamsE --------------------------
	.section	.text._ZN7cutlass13device_kernelINS_4gemm6kernel13GemmUniversalIN4cute5tupleIJiiiiEEENS1_10collective13CollectiveMmaINS1_34MainloopSm90TmaGmmaWarpSpecializedILi5ENS5_IJNS4_1CILi1EEESB_SB_EEENS1_32KernelTmaWarpSpecializedPingpongEEENS5_IJNSA_ILi64EEENSA_ILi16EEENSA_ILi256EEEEEENS_10bfloat16_tENS5_IJlSB_lEEESJ_SK_NS4_8TiledMMAINS4_8MMA_AtomIJNS4_4SM904GMMA27MMA_64x16x16_F32BF16BF16_SSILNSO_5MajorE0ELSQ_0ELNSO_7ScaleInE1ELSR_1EEEEEENS4_6LayoutISC_NS5_IJNSA_ILi0EEESV_SV_EEEEENS5_IJNS4_10UnderscoreESY_SY_EEEEENS4_13SM90_TMA_LOADENS4_14ComposedLayoutINS4_7SwizzleILi3ELi4ELi3EEENS4_18smem_ptr_flag_bitsILi16EEENSU_INS5_IJNSA_ILi8EEESF_EEENS5_IJSF_SB_EEEEEEEvNS4_8identityES11_S1B_vS1C_EENS_8epilogue10collective6detail29Sm90TmaWarpSpecializedAdapterINS1F_15DefaultEpilogueISJ_SK_SK_NS1E_6thread17LinearCombinationISJ_Li1EffLNS1J_9ScaleType4KindE0ELNS_15FloatRoundStyleE2ESJ_EENS1_15EpilogueDefaultEEEEEvvEEEEvNT_6ParamsE,"ax",@progbits
	.align	128
.text._ZN7cutlass13device_kernelINS_4gemm6kernel13GemmUniversalIN4cute5tupleIJiiiiEEENS1_10collective13CollectiveMmaINS1_34MainloopSm90TmaGmmaWarpSpecializedILi5ENS5_IJNS4_1CILi1EEESB_SB_EEENS1_32KernelTmaWarpSpecializedPingpongEEENS5_IJNSA_ILi64EEENSA_ILi16EEENSA_ILi256EEEEEENS_10bfloat16_tENS5_IJlSB_lEEESJ_SK_NS4_8TiledMMAINS4_8MMA_AtomIJNS4_4SM904GMMA27MMA_64x16x16_F32BF16BF16_SSILNSO_5MajorE0ELSQ_0ELNSO_7ScaleInE1ELSR_1EEEEEENS4_6LayoutISC_NS5_IJNSA_ILi0EEESV_SV_EEEEENS5_IJNS4_10UnderscoreESY_SY_EEEEENS4_13SM90_TMA_LOADENS4_14ComposedLayoutINS4_7SwizzleILi3ELi4ELi3EEENS4_18smem_ptr_flag_bitsILi16EEENSU_INS5_IJNSA_ILi8EEESF_EEENS5_IJSF_SB_EEEEEEEvNS4_8identityES11_S1B_vS1C_EENS_8epilogue10collective6detail29Sm90TmaWarpSpecializedAdapterINS1F_15DefaultEpilogueISJ_SK_SK_NS1E_6thread17LinearCombinationISJ_Li1EffLNS1J_9ScaleType4KindE0ELNS_15FloatRoundStyleE2ESJ_EENS1_15EpilogueDefaultEEEEEvvEEEEvNT_6ParamsE:
        .type           _ZN7cutlass13device_kernelINS_4gemm6kernel13GemmUniversalIN4cute5tupleIJiiiiEEENS1_10collective13CollectiveMmaINS1_34MainloopSm90TmaGmmaWarpSpecializedILi5ENS5_IJNS4_1CILi1EEESB_SB_EEENS1_32KernelTmaWarpSpecializedPingpongEEENS5_IJNSA_ILi64EEENSA_ILi16EEENSA_ILi256EEEEEENS_10bfloat16_tENS5_IJlSB_lEEESJ_SK_NS4_8TiledMMAINS4_8MMA_AtomIJNS4_4SM904GMMA27MMA_64x16x16_F32BF16BF16_SSILNSO_5MajorE0ELSQ_0ELNSO_7ScaleInE1ELSR_1EEEEEENS4_6LayoutISC_NS5_IJNSA_ILi0EEESV_SV_EEEEENS5_IJNS4_10UnderscoreESY_SY_EEEEENS4_13SM90_TMA_LOADENS4_14ComposedLayoutINS4_7SwizzleILi3ELi4ELi3EEENS4_18smem_ptr_flag_bitsILi16EEENSU_INS5_IJNSA_ILi8EEESF_EEENS5_IJSF_SB_EEEEEEEvNS4_8identityES11_S1B_vS1C_EENS_8epilogue10collective6detail29Sm90TmaWarpSpecializedAdapterINS1F_15DefaultEpilogueISJ_SK_SK_NS1E_6thread17LinearCombinationISJ_Li1EffLNS1J_9ScaleType4KindE0ELNS_15FloatRoundStyleE2ESJ_EENS1_15EpilogueDefaultEEEEEvvEEEEvNT_6ParamsE,@function
        .size           _ZN7cutlass13device_kernelINS_4gemm6kernel13GemmUniversalIN4cute5tupleIJiiiiEEENS1_10collective13CollectiveMmaINS1_34MainloopSm90TmaGmmaWarpSpecializedILi5ENS5_IJNS4_1CILi1EEESB_SB_EEENS1_32KernelTmaWarpSpecializedPingpongEEENS5_IJNSA_ILi64EEENSA_ILi16EEENSA_ILi256EEEEEENS_10bfloat16_tENS5_IJlSB_lEEESJ_SK_NS4_8TiledMMAINS4_8MMA_AtomIJNS4_4SM904GMMA27MMA_64x16x16_F32BF16BF16_SSILNSO_5MajorE0ELSQ_0ELNSO_7ScaleInE1ELSR_1EEEEEENS4_6LayoutISC_NS5_IJNSA_ILi0EEESV_SV_EEEEENS5_IJNS4_10UnderscoreESY_SY_EEEEENS4_13SM90_TMA_LOADENS4_14ComposedLayoutINS4_7SwizzleILi3ELi4ELi3EEENS4_18smem_ptr_flag_bitsILi16EEENSU_INS5_IJNSA_ILi8EEESF_EEENS5_IJSF_SB_EEEEEEEvNS4_8identityES11_S1B_vS1C_EENS_8epilogue10collective6detail29Sm90TmaWarpSpecializedAdapterINS1F_15DefaultEpilogueISJ_SK_SK_NS1E_6thread17LinearCombinationISJ_Li1EffLNS1J_9ScaleType4KindE0ELNS_15FloatRoundStyleE2ESJ_EENS1_15EpilogueDefaultEEEEEvvEEEEvNT_6ParamsE,(.L_x_87 - _ZN7cutlass13device_kernelINS_4gemm6kernel13GemmUniversalIN4cute5tupleIJiiiiEEENS1_10collective13CollectiveMmaINS1_34MainloopSm90TmaGmmaWarpSpecializedILi5ENS5_IJNS4_1CILi1EEESB_SB_EEENS1_32KernelTmaWarpSpecializedPingpongEEENS5_IJNSA_ILi64EEENSA_ILi16EEENSA_ILi256EEEEEENS_10bfloat16_tENS5_IJlSB_lEEESJ_SK_NS4_8TiledMMAINS4_8MMA_AtomIJNS4_4SM904GMMA27MMA_64x16x16_F32BF16BF16_SSILNSO_5MajorE0ELSQ_0ELNSO_7ScaleInE1ELSR_1EEEEEENS4_6LayoutISC_NS5_IJNSA_ILi0EEESV_SV_EEEEENS5_IJNS4_10UnderscoreESY_SY_EEEEENS4_13SM90_TMA_LOADENS4_14ComposedLayoutINS4_7SwizzleILi3ELi4ELi3EEENS4_18smem_ptr_flag_bitsILi16EEENSU_INS5_IJNSA_ILi8EEESF_EEENS5_IJSF_SB_EEEEEEEvNS4_8identityES11_S1B_vS1C_EENS_8epilogue10collective6detail29Sm90TmaWarpSpecializedAdapterINS1F_15DefaultEpilogueISJ_SK_SK_NS1E_6thread17LinearCombinationISJ_Li1EffLNS1J_9ScaleType4KindE0ELNS_15FloatRoundStyleE2ESJ_EENS1_15EpilogueDefaultEEEEEvvEEEEvNT_6ParamsE)
        .other          _ZN7cutlass13device_kernelINS_4gemm6kernel13GemmUniversalIN4cute5tupleIJiiiiEEENS1_10collective13CollectiveMmaINS1_34MainloopSm90TmaGmmaWarpSpecializedILi5ENS5_IJNS4_1CILi1EEESB_SB_EEENS1_32KernelTmaWarpSpecializedPingpongEEENS5_IJNSA_ILi64EEENSA_ILi16EEENSA_ILi256EEEEEENS_10bfloat16_tENS5_IJlSB_lEEESJ_SK_NS4_8TiledMMAINS4_8MMA_AtomIJNS4_4SM904GMMA27MMA_64x16x16_F32BF16BF16_SSILNSO_5MajorE0ELSQ_0ELNSO_7ScaleInE1ELSR_1EEEEEENS4_6LayoutISC_NS5_IJNSA_ILi0EEESV_SV_EEEEENS5_IJNS4_10UnderscoreESY_SY_EEEEENS4_13SM90_TMA_LOADENS4_14ComposedLayoutINS4_7SwizzleILi3ELi4ELi3EEENS4_18smem_ptr_flag_bitsILi16EEENSU_INS5_IJNSA_ILi8EEESF_EEENS5_IJSF_SB_EEEEEEEvNS4_8identityES11_S1B_vS1C_EENS_8epilogue10collective6detail29Sm90TmaWarpSpecializedAdapterINS1F_15DefaultEpilogueISJ_SK_SK_NS1E_6thread17LinearCombinationISJ_Li1EffLNS1J_9ScaleType4KindE0ELNS_15FloatRoundStyleE2ESJ_EENS1_15EpilogueDefaultEEEEEvvEEEEvNT_6ParamsE,@"STO_CUDA_ENTRY STV_DEFAULT"
_ZN7cutlass13device_kernelINS_4gemm6kernel13GemmUniversalIN4cute5tupleIJiiiiEEENS1_10collective13CollectiveMmaINS1_34MainloopSm90TmaGmmaWarpSpecializedILi5ENS5_IJNS4_1CILi1EEESB_SB_EEENS1_32KernelTmaWarpSpecializedPingpongEEENS5_IJNSA_ILi64EEENSA_ILi16EEENSA_ILi256EEEEEENS_10bfloat16_tENS5_IJlSB_lEEESJ_SK_NS4_8TiledMMAINS4_8MMA_AtomIJNS4_4SM904GMMA27MMA_64x16x16_F32BF16BF16_SSILNSO_5MajorE0ELSQ_0ELNSO_7ScaleInE1ELSR_1EEEEEENS4_6LayoutISC_NS5_IJNSA_ILi0EEESV_SV_EEEEENS5_IJNS4_10UnderscoreESY_SY_EEEEENS4_13SM90_TMA_LOADENS4_14ComposedLayoutINS4_7SwizzleILi3ELi4ELi3EEENS4_18smem_ptr_flag_bitsILi16EEENSU_INS5_IJNSA_ILi8EEESF_EEENS5_IJSF_SB_EEEEEEEvNS4_8identityES11_S1B_vS1C_EENS_8epilogue10collective6detail29Sm90TmaWarpSpecializedAdapterINS1F_15DefaultEpilogueISJ_SK_SK_NS1E_6thread17LinearCombinationISJ_Li1EffLNS1J_9ScaleType4KindE0ELNS_15FloatRoundStyleE2ESJ_EENS1_15EpilogueDefaultEEEEEvvEEEEvNT_6ParamsE:
[----:B------:R-:W0:Y:S01]  /*0000*/  LDC R1, c[0x0][0x28] ;  /* 0x00000a00ff017b82 */ /* 0x000e220000000800 */
[----:B------:R-:W1:Y:S01]  /*0010*/  S2R R4, SR_TID.X ;  /* 0x0000000000047919 */ /* 0x000e620000002100 */
[----:B------:R-:W-:Y:S01]  /*0020*/  ELECT P0, URZ, PT ;  /* 0x00000000003f782f */ /* 0x000fe20003800000 */
[----:B------:R-:W-:Y:S01]  /*0030*/  BSSY B0, `(.L_x_0) ;  /* 0x000000f000007945 */ /* 0x000fe20003800000 */
[--C-:B-1----:R-:W-:Y:S02]  /*0040*/  SHF.R.U32.HI R0, RZ, 0x5, R4.reuse ;  /* 0x00000005ff007819 */ /* 0x102fe40000011604 */
[----:B------:R-:W-:-:S03]  /*0050*/  SHF.R.U32.HI R6, RZ, 0x7, R4 ;  /* 0x00000007ff067819 */ /* 0x000fc60000011604 */
[----:B------:R-:W1:Y:S04]  /*0060*/  SHFL.IDX PT, R2, R0, RZ, 0x1f ;  /* 0x00001fff00027589 */ /* 0x000e6800000e0000 */
[----:B------:R2:W3:Y:S01]  /*0070*/  SHFL.IDX PT, R8, R6, RZ, 0x1f ;  /* 0x00001fff06087589 */ /* 0x0004e200000e0000 */
[----:B-1----:R-:W-:-:S13]  /*0080*/  ISETP.NE.OR P0, PT, R2, RZ, !P0 ;  /* 0x000000ff0200720c */ /* 0x002fda0004705670 */
[----:B0-23--:R-:W-:Y:S05]  /*0090*/  @P0 BRA `(.L_x_1) ;  /* 0x0000000000200947 */ /* 0x00dfea0003800000 */
[----:B------:R-:W-:Y:S02]  /*00a0*/  ULDC.64 UR4, c[0x0][0x198] ;  /* 0x0000660000047ab9 */ /* 0x000fe40000000a00 */
[----:B------:R-:W-:Y:S02]  /*00b0*/  UIADD3 UR6, UP0, UR4, 0xf0, URZ ;  /* 0x000000f004067890 */ /* 0x000fe4000ff1e03f */
[----:B------:R-:W-:Y:S02]  /*00c0*/  UIADD3 UR4, UP1, UR4, 0x1f0, URZ ;  /* 0x000001f004047890 */ /* 0x000fe4000ff3e03f */
[----:B------:R-:W-:Y:S02]  /*00d0*/  UIADD3.X UR7, URZ, UR5, URZ, UP0, !UPT ;  /* 0x000000053f077290 */ /* 0x000fe400087fe43f */
[----:B------:R-:W-:-:S07]  /*00e0*/  UIADD3.X UR5, URZ, UR5, URZ, UP1, !UPT ;  /* 0x000000053f057290 */ /* 0x000fce0008ffe43f */
[----:B------:R0:W-:Y:S02]  /*00f0*/  UTMACCTL.PF [UR6] ;  /* 0x00000000060079b9 */ /* 0x0001e40008040000 */
[----:B------:R0:W-:Y:S02]  /*0100*/  UTMACCTL.PF [UR4] ;  /* 0x00000000040079b9 */ /* 0x0001e40008040000 */
[----:B0-----:R-:W-:Y:S01]  /*0110*/  NOP ;  /* 0x0000000000007918 */ /* 0x001fe20000000000 */
.L_x_1:
[----:B------:R-:W-:Y:S05]  /*0120*/  BSYNC B0 ;  /* 0x0000000000007941 */ /* 0x000fea0003800000 */
.L_x_0:
[----:B------:R-:W0:Y:S02]  /*0130*/  SHFL.IDX PT, R3, R0, RZ, 0x1f ;  /* 0x00001fff00037589 */ /* 0x000e2400000e0000 */
[----:B0-----:R-:W-:-:S13]  /*0140*/  ISETP.NE.AND P0, PT, R3, RZ, PT ;  /* 0x000000ff0300720c */ /* 0x001fda0003f05270 */
[----:B------:R-:W-:Y:S05]  /*0150*/  @P0 BRA `(.L_x_2) ;  /* 0x0000000000600947 */ /* 0x000fea0003800000 */
[----:B------:R-:W0:Y:S01]  /*0160*/  S2UR UR8, SR_CgaCtaId ;  /* 0x00000000000879c3 */ /* 0x000e220000008800 */
[----:B------:R-:W-:Y:S01]  /*0170*/  UMOV UR4, 0x400 ;  /* 0x0000040000047882 */ /* 0x000fe20000000000 */
[----:B------:R-:W-:Y:S01]  /*0180*/  UMOV UR5, 0x1 ;  /* 0x0000000100057882 */ /* 0x000fe20000000000 */
[----:B------:R-:W-:Y:S01]  /*0190*/  UMOV UR6, 0x80 ;  /* 0x0000008000067882 */ /* 0x000fe20000000000 */
[----:B------:R-:W-:Y:S01]  /*01a0*/  ELECT P0, URZ, PT ;  /* 0x00000000003f782f */ /* 0x000fe20003800000 */
[----:B------:R-:W-:-:S04]  /*01b0*/  UIADD3 UR6, -UR6, 0x100000, URZ ;  /* 0x0010000006067890 */ /* 0x000fc8000fffe13f */
[----:B------:R-:W-:Y:S02]  /*01c0*/  USHF.L.U32 UR7, UR6, 0xb, URZ ;  /* 0x0000000b06077899 */ /* 0x000fe4000800063f */
[----:B------:R-:W-:Y:S02]  /*01d0*/  USHF.L.U32 UR6, UR6, 0x1, URZ ;  /* 0x0000000106067899 */ /* 0x000fe4000800063f */
[----:B0-----:R-:W-:Y:S02]  /*01e0*/  ULEA UR8, UR8, UR4, 0x18 ;  /* 0x0000000408087291 */ /* 0x001fe4000f8ec03f */
[----:B------:R-:W-:-:S04]  /*01f0*/  UIADD3 UR4, -UR5, 0x100000, URZ ;  /* 0x0010000005047890 */ /* 0x000fc8000fffe13f */
[----:B------:R-:W-:Y:S02]  /*0200*/  USHF.L.U32 UR5, UR4, 0xb, URZ ;  /* 0x0000000b04057899 */ /* 0x000fe4000800063f */
[----:B------:R-:W-:Y:S01]  /*0210*/  USHF.L.U32 UR4, UR4, 0x1, URZ ;  /* 0x0000000104047899 */ /* 0x000fe2000800063f */
[----:B------:R-:W0:Y:S11]  /*0220*/  FENCE.VIEW.ASYNC.S ;  /* 0x00000000000073c6 */ /* 0x000e360000000000 */
[----:B0-----:R0:W1:Y:S01]  /*0230*/  SYNCS.EXCH.64 URZ, [UR8], UR4 ;  /* 0x00000004083f75b2 */ /* 0x0010620008000100 */
[----:B------:R0:W2:Y:S01]  /*0240*/  SYNCS.EXCH.64 URZ, [UR8+0x28], UR6 ;  /* 0x00002806083f75b2 */ /* 0x0000a20008000100 */
[----:B------:R0:W3:Y:S01]  /*0250*/  SYNCS.EXCH.64 URZ, [UR8+0x8], UR4 ;  /* 0x00000804083f75b2 */ /* 0x0000e20008000100 */
[----:B------:R0:W4:Y:S01]  /*0260*/  SYNCS.EXCH.64 URZ, [UR8+0x30], UR6 ;  /* 0x00003006083f75b2 */ /* 0x0001220008000100 */
[----:B------:R0:W0:Y:S01]  /*0270*/  SYNCS.EXCH.64 URZ, [UR8+0x10], UR4 ;  /* 0x00001004083f75b2 */ /* 0x0000220008000100 */
[----:B------:R0:W0:Y:S01]  /*0280*/  SYNCS.EXCH.64 URZ, [UR8+0x38], UR6 ;  /* 0x00003806083f75b2 */ /* 0x0000220008000100 */
[----:B------:R0:W0:Y:S01]  /*0290*/  SYNCS.EXCH.64 URZ, [UR8+0x18], UR4 ;  /* 0x00001804083f75b2 */ /* 0x0000220008000100 */
[----:B------:R0:W0:Y:S01]  /*02a0*/  SYNCS.EXCH.64 URZ, [UR8+0x40], UR6 ;  /* 0x00004006083f75b2 */ /* 0x0000220008000100 */
[----:B------:R0:W0:Y:S01]  /*02b0*/  SYNCS.EXCH.64 URZ, [UR8+0x20], UR4 ;  /* 0x00002004083f75b2 */ /* 0x0000220008000100 */
[----:B------:R0:W0:Y:S01]  /*02c0*/  SYNCS.EXCH.64 URZ, [UR8+0x48], UR6 ;  /* 0x00004806083f75b2 */ /* 0x0000220008000100 */
[----:B------:R-:W-:Y:S01]  /*02d0*/  NOP ;  /* 0x0000000000007918 */ /* 0x000fe20000000000 */
.L_x_2:
[----:B------:R-:W5:Y:S01]  /*02e0*/  SHFL.IDX PT, R5, R0, RZ, 0x1f ;  /* 0x00001fff00057589 */ /* 0x000f6200000e0000 */
[----:B------:R-:W-:Y:S01]  /*02f0*/  ELECT P0, URZ, PT ;  /* 0x00000000003f782f */ /* 0x000fe20003800000 */
[----:B------:R-:W-:Y:S01]  /*0300*/  NOP ;  /* 0x0000000000007918 */ /* 0x000fe20000000000 */
[----:B------:R-:W-:Y:S01]  /*0310*/  ELECT P1, URZ, PT ;  /* 0x00000000003f782f */ /* 0x000fe20003820000 */
[----:B------:R-:W1:Y:S01]  /*0320*/  SHFL.IDX PT, R3, R0, RZ, 0x1f ;  /* 0x00001fff00037589 */ /* 0x000e6200000e0000 */
[----:B0-----:R-:W-:Y:S01]  /*0330*/  UMOV UR4, 0x20 ;  /* 0x0000002000047882 */ /* 0x001fe20000000000 */
[----:B------:R-:W-:Y:S01]  /*0340*/  UMOV UR11, 0x80 ;  /* 0x00000080000b7882 */ /* 0x000fe20000000000 */
[----:B------:R-:W-:Y:S01]  /*0350*/  NOP ;  /* 0x0000000000007918 */ /* 0x000fe20000000000 */
[----:B------:R-:W0:Y:S01]  /*0360*/  SHFL.IDX PT, R6, R6, RZ, 0x1f ;  /* 0x00001fff06067589 */ /* 0x000e2200000e0000 */
[C---:B------:R-:W-:Y:S01]  /*0370*/  VIADD R37, R8.reuse, 0xffffffff ;  /* 0xffffffff08257836 */ /* 0x040fe20000000000 */
[----:B------:R-:W-:Y:S01]  /*0380*/  ULDC.64 UR48, c[0x0][0x208] ;  /* 0x0000820000307ab9 */ /* 0x000fe20000000a00 */
[----:B------:R-:W-:-:S03]  /*0390*/  ISETP.NE.AND P2, PT, R8, RZ, PT ;  /* 0x000000ff0800720c */ /* 0x000fc60003f45270 */
[----:B------:R-:W-:Y:S02]  /*03a0*/  ISETP.GE.U32.AND P3, PT, R37, 0x2, PT ;  /* 0x000000022500780c */ /* 0x000fe40003f66070 */
[----:B-----5:R-:W-:Y:S02]  /*03b0*/  ISETP.NE.OR P0, PT, R5, RZ, !P0 ;  /* 0x000000ff0500720c */ /* 0x020fe40004705670 */
[----:B-1----:R-:W-:Y:S02]  /*03c0*/  ISETP.NE.OR P1, PT, R3, RZ, !P1 ;  /* 0x000000ff0300720c */ /* 0x002fe40004f25670 */
[----:B------:R-:W-:Y:S02]  /*03d0*/  SHF.R.S32.HI R3, RZ, 0x1f, R2 ;  /* 0x0000001fff037819 */ /* 0x000fe40000011402 */
[----:B0-----:R-:W-:Y:S02]  /*03e0*/  R2UR UR43, R6 ;  /* 0x00000000062b72ca */ /* 0x001fe400000e0000 */
[----:B------:R-:W-:-:S05]  /*03f0*/  LEA.HI R3, R3, R2, RZ, 0x2 ;  /* 0x0000000203037211 */ /* 0x000fca00078f10ff */
[----:B------:R-:W-:Y:S01]  /*0400*/  VOTEU.ALL UP0, P0 ;  /* 0x00000000003f7886 */ /* 0x000fe20000000000 */
[----:B------:R-:W-:Y:S01]  /*0410*/  LOP3.LUT R3, R3, 0xfffffffc, RZ, 0xc0, !PT ;  /* 0xfffffffc03037812 */ /* 0x000fe200078ec0ff */
[----:B------:R-:W-:-:S03]  /*0420*/  VOTEU.ALL UP1, P1 ;  /* 0x00000000003f7886 */ /* 0x000fc60000820000 */
[----:B------:R-:W0:Y:S01]  /*0430*/  @!UP0 S2UR UR7, SR_CgaCtaId ;  /* 0x00000000000789c3 */ /* 0x000e220000008800 */
[----:B------:R-:W-:Y:S01]  /*0440*/  @!UP0 UMOV UR6, 0x400 ;  /* 0x0000040000068882 */ /* 0x000fe20000000000 */
[----:B------:R-:W-:-:S04]  /*0450*/  @!UP0 UIADD3 UR4, -UR4, 0x100000, URZ ;  /* 0x0010000004048890 */ /* 0x000fc8000fffe13f */
[----:B------:R-:W-:Y:S02]  /*0460*/  @!UP0 USHF.L.U32 UR5, UR4, 0xb, URZ ;  /* 0x0000000b04058899 */ /* 0x000fe4000800063f */
[----:B------:R-:W-:Y:S01]  /*0470*/  @!UP0 USHF.L.U32 UR4, UR4, 0x1, URZ ;  /* 0x0000000104048899 */ /* 0x000fe2000800063f */
[----:B------:R-:W-:Y:S01]  /*0480*/  IMAD.IADD R5, R2, 0x1, -R3 ;  /* 0x0000000102057824 */ /* 0x000fe200078e0a03 */
[----:B------:R-:W-:Y:S01]  /*0490*/  @!UP1 UMOV UR9, 0x400 ;  /* 0x0000040000099882 */ /* 0x000fe20000000000 */
[----:B------:R-:W-:Y:S01]  /*04a0*/  VOTEU.ALL UP2, P1 ;  /* 0x00000000003f7886 */ /* 0x000fe20000840000 */
[----:B------:R-:W-:Y:S01]  /*04b0*/  VOTEU.ALL UP3, P1 ;  /* 0x00000000003f7886 */ /* 0x000fe20000860000 */
[----:B------:R-:W-:Y:S01]  /*04c0*/  VOTEU.ALL UP4, P1 ;  /* 0x00000000003f7886 */ /* 0x000fe20000880000 */
[----:B------:R-:W1:Y:S01]  /*04d0*/  @!UP1 S2UR UR10, SR_CgaCtaId ;  /* 0x00000000000a99c3 */ /* 0x000e620000008800 */
[----:B------:R-:W-:Y:S01]  /*04e0*/  VOTEU.ALL UP5, P1 ;  /* 0x00000000003f7886 */ /* 0x000fe200008a0000 */
[----:B------:R-:W-:-:S04]  /*04f0*/  SHF.R.S32.HI R3, RZ, 0x1f, R4 ;  /* 0x0000001fff037819 */ /* 0x000fc80000011404 */
[----:B------:R-:W-:-:S04]  /*0500*/  LEA.HI R3, R3, R4, RZ, 0x7 ;  /* 0x0000000403037211 */ /* 0x000fc800078f38ff */
[----:B------:R-:W-:-:S05]  /*0510*/  LOP3.LUT R3, R3, 0xffffff80, RZ, 0xc0, !PT ;  /* 0xffffff8003037812 */ /* 0x000fca00078ec0ff */
[----:B------:R-:W-:Y:S01]  /*0520*/  IMAD.IADD R3, R4, 0x1, -R3 ;  /* 0x0000000104037824 */ /* 0x000fe200078e0a03 */
[----:B0-----:R-:W-:Y:S02]  /*0530*/  @!UP0 ULEA UR8, UR7, UR6, 0x18 ;  /* 0x0000000607088291 */ /* 0x001fe4000f8ec03f */
[----:B------:R-:W-:-:S04]  /*0540*/  @!UP1 UIADD3 UR6, -UR11, 0x100000, URZ ;  /* 0x001000000b069890 */ /* 0x000fc8000fffe13f */
[----:B------:R-:W-:Y:S02]  /*0550*/  @!UP1 USHF.L.U32 UR7, UR6, 0xb, URZ ;  /* 0x0000000b06079899 */ /* 0x000fe4000800063f */
[----:B------:R-:W-:Y:S01]  /*0560*/  @!UP1 USHF.L.U32 UR6, UR6, 0x1, URZ ;  /* 0x0000000106069899 */ /* 0x000fe2000800063f */
[----:B------:R-:W-:Y:S01]  /*0570*/  VOTEU.ALL UP0, P0 ;  /* 0x00000000003f7886 */ /* 0x000fe20000000000 */
[----:B-1----:R-:W-:Y:S01]  /*0580*/  @!UP1 ULEA UR9, UR10, UR9, 0x18 ;  /* 0x000000090a099291 */ /* 0x002fe2000f8ec03f */
[----:B------:R-:W-:Y:S02]  /*0590*/  VOTEU.ALL UP1, P0 ;  /* 0x00000000003f7886 */ /* 0x000fe40000020000 */
[----:B------:R-:W-:Y:S01]  /*05a0*/  ULDC.64 UR10, c[0x0][0x598] ;  /* 0x00016600000a7ab9 */ /* 0x000fe20000000a00 */
[----:B------:R-:W-:Y:S01]  /*05b0*/  ISETP.NE.AND P0, PT, R5, 0x3, PT ;  /* 0x000000030500780c */ /* 0x000fe20003f05270 */
[----:B------:R-:W0:Y:S02]  /*05c0*/  FENCE.VIEW.ASYNC.S ;  /* 0x00000000000073c6 */ /* 0x000e240000000000 */
[----:B0-----:R0:W2:Y:S01]  /*05d0*/  @!UP0 SYNCS.EXCH.64 URZ, [UR8+0x80], UR4 ;  /* 0x00008004083f85b2 */ /* 0x0010a20008000100 */
[----:B------:R-:W-:-:S02]  /*05e0*/  ISETP.NE.U32.AND P1, PT, RZ, UR10, PT ;  /* 0x0000000aff007c0c */ /* 0x000fc4000bf25070 */
[----:B------:R-:W-:Y:S02]  /*05f0*/  ISETP.EQ.OR P0, PT, R5, RZ, !P0 ;  /* 0x000000ff0500720c */ /* 0x000fe40004702670 */
[----:B------:R-:W-:Y:S02]  /*0600*/  ISETP.NE.AND.EX P1, PT, RZ, UR11, PT, P1 ;  /* 0x0000000bff007c0c */ /* 0x000fe4000bf25310 */
[----:B------:R-:W-:-:S04]  /*0610*/  ISETP.EQ.AND P0, PT, R8, RZ, P0 ;  /* 0x000000ff0800720c */ /* 0x000fc80000702270 */
[----:B------:R-:W-:-:S04]  /*0620*/  SEL R18, RZ, 0x1, !P0 ;  /* 0x00000001ff127807 */ /* 0x000fc80004000000 */
[----:B------:R-:W-:Y:S01]  /*0630*/  SEL R18, R18, 0x2, P3 ;  /* 0x0000000212127807 */ /* 0x000fe20001800000 */
[----:B------:R0:W2:Y:S01]  /*0640*/  @!UP1 SYNCS.EXCH.64 URZ, [UR8+0x88], UR4 ;  /* 0x00008804083f95b2 */ /* 0x0000a20008000100 */
[----:B------:R-:W-:Y:S01]  /*0650*/  NOP ;  /* 0x0000000000007918 */ /* 0x000fe20000000000 */
[----:B------:R0:W2:Y:S01]  /*0660*/  @!UP2 SYNCS.EXCH.64 URZ, [UR9+0x60], UR6 ;  /* 0x00006006093fa5b2 */ /* 0x0000a20008000100 */
[----:B------:R0:W2:Y:S01]  /*0670*/  @!UP3 SYNCS.EXCH.64 URZ, [UR9+0x68], UR6 ;  /* 0x00006806093fb5b2 */ /* 0x0000a20008000100 */
[----:B------:R0:W2:Y:S01]  /*0680*/  @!UP4 SYNCS.EXCH.64 URZ, [UR9+0x70], UR6 ;  /* 0x00007006093fc5b2 */ /* 0x0000a20008000100 */
[----:B------:R0:W2:Y:S01]  /*0690*/  @!UP5 SYNCS.EXCH.64 URZ, [UR9+0x78], UR6 ;  /* 0x00007806093fd5b2 */ /* 0x0000a20008000100 */
[----:B------:R-:W-:Y:S01]  /*06a0*/  NOP ;  /* 0x0000000000007918 */ /* 0x000fe20000000000 */
[----:B--234-:R-:W-:Y:S06]  /*06b0*/  BAR.SYNC.DEFER_BLOCKING 0x0 ;  /* 0x0000000000007b1d */ /* 0x01cfec0000010000 */
[----:B0-----:R-:W-:Y:S05]  /*06c0*/  @!P1 BRA `(.L_x_3) ;  /* 0x00000000001c9947 */ /* 0x001fea0003800000 */
[----:B------:R-:W0:Y:S02]  /*06d0*/  LDC.64 R6, c[0x0][0x598] ;  /* 0x00016600ff067b82 */ /* 0x000e240000000a00 */
[----:B0-----:R-:W2:Y:S02]  /*06e0*/  LDG.E.64 R6, desc[UR48][R6.64] ;  /* 0x0000003006067981 */ /* 0x001ea4000c1e1b00 */
[----:B--2---:R-:W-:-:S04]  /*06f0*/  ISETP.NE.U32.AND P0, PT, R6, RZ, PT ;  /* 0x000000ff0600720c */ /* 0x004fc80003f05070 */
[----:B------:R-:W-:-:S13]  /*0700*/  ISETP.NE.AND.EX P0, PT, R7, RZ, PT, P0 ;  /* 0x000000ff0700720c */ /* 0x000fda0003f05300 */
[----:B------:R-:W-:Y:S05]  /*0710*/  @!P0 BRA `(.L_x_3) ;  /* 0x0000000000088947 */ /* 0x000fea0003800000 */
[----:B------:R1:W5:Y:S01]  /*0720*/  LD.E R34, desc[UR48][R6.64] ;  /* 0x0000003006227980 */ /* 0x000362000c101900 */
[----:B------:R-:W-:Y:S05]  /*0730*/  BRA `(.L_x_4) ;  /* 0x0000000000247947 */ /* 0x000fea0003800000 */
.L_x_3:
[----:B------:R-:W-:Y:S02]  /*0740*/  ULDC.64 UR4, c[0x0][0x588] ;  /* 0x0001620000047ab9 */ /* 0x000fe40000000a00 */
[----:B------:R-:W-:-:S04]  /*0750*/  ISETP.NE.U32.AND P0, PT, RZ, UR4, PT ;  /* 0x00000004ff007c0c */ /* 0x000fc8000bf05070 */
[----:B------:R-:W-:-:S13]  /*0760*/  ISETP.NE.AND.EX P0, PT, RZ, UR5, PT, P0 ;  /* 0x00000005ff007c0c */ /* 0x000fda000bf05300 */
[----:B------:R-:W-:Y:S05]  /*0770*/  @!P0 BRA `(.L_x_5) ;  /* 0x00000000000c8947 */ /* 0x000fea0003800000 */
[----:B------:R-:W0:Y:S02]  /*0780*/  LDC.64 R34, c[0x0][0x588] ;  /* 0x00016200ff227b82 */ /* 0x000e240000000a00 */
[----:B0-----:R0:W5:Y:S01]  /*0790*/  LDG.E R34, desc[UR48][R34.64] ;  /* 0x0000003022227981 */ /* 0x001162000c1e1900 */
[----:B------:R-:W-:Y:S05]  /*07a0*/  BRA `(.L_x_4) ;  /* 0x0000000000087947 */ /* 0x000fea0003800000 */
.L_x_5:
[----:B------:R-:W-:Y:S02]  /*07b0*/  ULDC UR4, c[0x0][0x580] ;  /* 0x0001600000047ab9 */ /* 0x000fe40000000800 */
[----:B------:R-:W-:-:S07]  /*07c0*/  IMAD.U32 R34, RZ, RZ, UR4 ;  /* 0x00000004ff227e24 */ /* 0x000fce000f8e00ff */
.L_x_4:
[----:B------:R-:W-:Y:S02]  /*07d0*/  ULDC.64 UR4, c[0x0][0x5a0] ;  /* 0x0001680000047ab9 */ /* 0x000fe40000000a00 */
[----:B------:R-:W-:-:S04]  /*07e0*/  ISETP.NE.U32.AND P0, PT, RZ, UR4, PT ;  /* 0x00000004ff007c0c */ /* 0x000fc8000bf05070 */
[----:B------:R-:W-:-:S13]  /*07f0*/  ISETP.NE.AND.EX P0, PT, RZ, UR5, PT, P0 ;  /* 0x00000005ff007c0c */ /* 0x000fda000bf05300 */
[----:B------:R-:W-:Y:S05]  /*0800*/  @!P0 BRA `(.L_x_6) ;  /* 0x00000000001c8947 */ /* 0x000fea0003800000 */
[----:B-1----:R-:W1:Y:S02]  /*0810*/  LDC.64 R6, c[0x0][0x5a0] ;  /* 0x00016800ff067b82 */ /* 0x002e640000000a00 */
[----:B-1----:R-:W2:Y:S02]  /*0820*/  LDG.E.64 R6, desc[UR48][R6.64] ;  /* 0x0000003006067981 */ /* 0x002ea4000c1e1b00 */
[----:B--2---:R-:W-:-:S04]  /*0830*/  ISETP.NE.U32.AND P0, PT, R6, RZ, PT ;  /* 0x000000ff0600720c */ /* 0x004fc80003f05070 */
[----:B------:R-:W-:-:S13]  /*0840*/  ISETP.NE.AND.EX P0, PT, R7, RZ, PT, P0 ;  /* 0x000000ff0700720c */ /* 0x000fda0003f05300 */
[----:B------:R-:W-:Y:S05]  /*0850*/  @!P0 BRA `(.L_x_6) ;  /* 0x0000000000088947 */ /* 0x000fea0003800000 */
[----:B0-----:R2:W5:Y:S01]  /*0860*/  LD.E R35, desc[UR48][R6.64] ;  /* 0x0000003006237980 */ /* 0x001562000c101900 */
[----:B------:R-:W-:Y:S05]  /*0870*/  BRA `(.L_x_7) ;  /* 0x0000000000247947 */ /* 0x000fea0003800000 */
.L_x_6:
[----:B------:R-:W-:Y:S02]  /*0880*/  ULDC.64 UR4, c[0x0][0x590] ;  /* 0x0001640000047ab9 */ /* 0x000fe40000000a00 */
[----:B------:R-:W-:-:S04]  /*0890*/  ISETP.NE.U32.AND P0, PT, RZ, UR4, PT ;  /* 0x00000004ff007c0c */ /* 0x000fc8000bf05070 */
[----:B------:R-:W-:-:S13]  /*08a0*/  ISETP.NE.AND.EX P0, PT, RZ, UR5, PT, P0 ;  /* 0x00000005ff007c0c */ /* 0x000fda000bf05300 */
[----:B------:R-:W-:Y:S05]  /*08b0*/  @!P0 BRA `(.L_x_8) ;  /* 0x00000000000c8947 */ /* 0x000fea0003800000 */
[----:B-1----:R-:W0:Y:S02]  /*08c0*/  LDC.64 R6, c[0x0][0x590] ;  /* 0x00016400ff067b82 */ /* 0x002e240000000a00 */
[----:B0-----:R0:W5:Y:S01]  /*08d0*/  LDG.E R35, desc[UR48][R6.64] ;  /* 0x0000003006237981 */ /* 0x001162000c1e1900 */
[----:B------:R-:W-:Y:S05]  /*08e0*/  BRA `(.L_x_7) ;  /* 0x0000000000087947 */ /* 0x000fea0003800000 */
.L_x_8:
[----:B------:R-:W-:Y:S02]  /*08f0*/  ULDC UR4, c[0x0][0x584] ;  /* 0x0001610000047ab9 */ /* 0x000fe40000000800 */
[----:B0-----:R-:W-:-:S07]  /*0900*/  IMAD.U32 R35, RZ, RZ, UR4 ;  /* 0x00000004ff237e24 */ /* 0x001fce000f8e00ff */
.L_x_7:
[----:B------:R-:W3:Y:S01]  /*0910*/  LDC R23, c[0x0][0x65c] ;  /* 0x00019700ff177b82 */ /* 0x000ee20000000800 */
[----:B------:R-:W4:Y:S01]  /*0920*/  S2R R14, SR_CTAID.Y ;  /* 0x00000000000e7919 */ /* 0x000f220000002600 */
[----:B------:R-:W-:Y:S01]  /*0930*/  ULDC UR6, c[0x0][0x28c] ;  /* 0x0000a30000067ab9 */ /* 0x000fe20000000800 */
[----:B------:R-:W-:Y:S01]  /*0940*/  ISETP.NE.AND P0, PT, R8, 0x2, PT ;  /* 0x000000020800780c */ /* 0x000fe20003f05270 */
[----:B------:R-:W-:Y:S01]  /*0950*/  UIADD3 UR6, UR6, 0xff, URZ ;  /* 0x000000ff06067890 */ /* 0x000fe2000fffe03f */
[----:B012---:R-:W0:Y:S01]  /*0960*/  S2R R6, SR_CTAID.X ;  /* 0x0000000000067919 */ /* 0x007e220000002500 */
[----:B------:R-:W-:Y:S01]  /*0970*/  UMOV UR36, URZ ;  /* 0x0000003f00247c82 */ /* 0x000fe20008000000 */
[----:B------:R-:W-:Y:S01]  /*0980*/  UMOV UR38, URZ ;  /* 0x0000003f00267c82 */ /* 0x000fe20008000000 */
[----:B------:R-:W-:Y:S01]  /*0990*/  USHF.R.S32.HI UR7, URZ, 0x1f, UR6 ;  /* 0x0000001f3f077899 */ /* 0x000fe20008011406 */
[----:B------:R-:W-:-:S03]  /*09a0*/  ULDC.64 UR8, c[0x0][0x650] ;  /* 0x0001940000087ab9 */ /* 0x000fc60000000a00 */
[----:B------:R-:W-:-:S04]  /*09b0*/  ULEA.HI UR7, UR7, UR6, URZ, 0x8 ;  /* 0x0000000607077291 */ /* 0x000fc8000f8f403f */
[----:B------:R-:W-:Y:S01]  /*09c0*/  USHF.R.S32.HI UR37, URZ, 0x8, UR7 ;  /* 0x000000083f257899 */ /* 0x000fe20008011407 */
[----:B---3--:R-:W-:-:S04]  /*09d0*/  ISETP.NE.AND P1, PT, R23, 0x1, PT ;  /* 0x000000011700780c */ /* 0x008fc80003f25270 */
[----:B------:R-:W-:-:S09]  /*09e0*/  P2R R0, PR, RZ, 0x2 ;  /* 0x00000002ff007803 */ /* 0x000fd20000000000 */
[----:B------:R-:W0:Y:S01]  /*09f0*/  @P1 LDC R7, c[0x0][0x10] ;  /* 0x00000400ff071b82 */ /* 0x000e220000000800 */
[----:B----4-:R-:W-:Y:S02]  /*0a00*/  @P1 IMAD.MOV.U32 R8, RZ, RZ, R14 ;  /* 0x000000ffff081224 */ /* 0x010fe400078e000e */
[----:B------:R-:W-:Y:S02]  /*0a10*/  @P1 IMAD.MOV.U32 R9, RZ, RZ, RZ ;  /* 0x000000ffff091224 */ /* 0x000fe400078e00ff */
[----:B------:R-:W-:-:S03]  /*0a20*/  @P1 IMAD.MOV.U32 R19, RZ, RZ, RZ ;  /* 0x000000ffff131224 */ /* 0x000fc600078e00ff */
[----:B------:R-:W1:Y:S01]  /*0a30*/  @!P1 LDC R11, c[0x0][0xc] ;  /* 0x00000300ff0b9b82 */ /* 0x000e620000000800 */
[----:B------:R-:W-:Y:S01]  /*0a40*/  ULDC UR4, c[0x0][0xc] ;  /* 0x0000030000047ab9 */ /* 0x000fe20000000800 */
[----:B------:R-:W-:Y:S02]  /*0a50*/  ULDC UR5, c[0x0][0x10] ;  /* 0x0000040000057ab9 */ /* 0x000fe40000000800 */
[----:B------:R-:W-:-:S04]  /*0a60*/  UIMAD.WIDE.U32 UR4, UR4, UR5, URZ ;  /* 0x00000005040472a5 */ /* 0x000fc8000f8e003f */
[----:B------:R-:W2:Y:S01]  /*0a70*/  LDC R16, c[0x0][0x14] ;  /* 0x00000500ff107b82 */ /* 0x000ea20000000800 */
[----:B0-----:R-:W-:-:S04]  /*0a80*/  @P1 IMAD.WIDE.U32 R8, R6, R7, R8 ;  /* 0x0000000706081225 */ /* 0x001fc800078e0008 */
[----:B------:R-:W-:Y:S02]  /*0a90*/  IMAD.MOV.U32 R7, RZ, RZ, RZ ;  /* 0x000000ffff077224 */ /* 0x000fe400078e00ff */
[----:B------:R-:W-:Y:S02]  /*0aa0*/  @P1 IMAD.IADD R19, R9, 0x1, R19 ;  /* 0x0000000109131824 */ /* 0x000fe400078e0213 */
[----:B------:R-:W-:Y:S02]  /*0ab0*/  @P1 IMAD.MOV.U32 R22, RZ, RZ, R8 ;  /* 0x000000ffff161224 */ /* 0x000fe400078e0008 */
[----:B-1----:R-:W-:-:S04]  /*0ac0*/  @!P1 IMAD.WIDE.U32 R8, R11, R14, R6 ;  /* 0x0000000e0b089225 */ /* 0x002fc800078e0006 */
[----:B------:R-:W-:Y:S02]  /*0ad0*/  @!P1 IMAD.MOV.U32 R22, RZ, RZ, R8 ;  /* 0x000000ffff169224 */ /* 0x000fe400078e0008 */
[C---:B--2---:R-:W-:Y:S02]  /*0ae0*/  IMAD R11, R16.reuse, UR5, RZ ;  /* 0x00000005100b7c24 */ /* 0x044fe4000f8e02ff */
[----:B------:R-:W-:-:S04]  /*0af0*/  IMAD.WIDE.U32 R16, R16, UR4, RZ ;  /* 0x0000000410107c25 */ /* 0x000fc8000f8e00ff */
[----:B------:R-:W-:Y:S02]  /*0b00*/  @!P1 IMAD.MOV.U32 R19, RZ, RZ, R9 ;  /* 0x000000ffff139224 */ /* 0x000fe400078e0009 */
[----:B------:R-:W-:Y:S01]  /*0b10*/  IMAD.IADD R0, R17, 0x1, R11 ;  /* 0x0000000111007824 */ /* 0x000fe200078e020b */
[----:B------:R-:W-:Y:S06]  /*0b20*/  @P0 BRA `(.L_x_9) ;  /* 0x0000000000200947 */ /* 0x000fec0003800000 */
[----:B------:R-:W-:Y:S01]  /*0b30*/  UISETP.GE.U32.AND UP0, UPT, UR37, 0x5, UPT ;  /* 0x000000052500788c */ /* 0x000fe2000bf06070 */
[----:B------:R-:W-:Y:S01]  /*0b40*/  IADD3 R22, P0, R22, R16, RZ ;  /* 0x0000001016167210 */ /* 0x000fe20007f1e0ff */
[----:B------:R-:W-:Y:S01]  /*0b50*/  UIMAD.WIDE.U32 UR4, UR37, -0x33333333, URZ ;  /* 0xcccccccd250478a5 */ /* 0x000fe2000f8e003f */
[----:B------:R-:W-:-:S03]  /*0b60*/  UMOV UR38, URZ ;  /* 0x0000003f00267c82 */ /* 0x000fc60008000000 */
[----:B------:R-:W-:Y:S01]  /*0b70*/  USHF.R.U32.HI UR4, URZ, 0x2, UR5 ;  /* 0x000000023f047899 */ /* 0x000fe20008011605 */
[----:B------:R-:W-:-:S03]  /*0b80*/  IMAD.X R19, R0, 0x1, R19, P0 ;  /* 0x0000000100137824 */ /* 0x000fc600000e0613 */
[----:B------:R-:W-:Y:S02]  /*0b90*/  UIMAD UR36, UR4, -0x5, UR37 ;  /* 0xfffffffb042478a4 */ /* 0x000fe4000f8e0225 */
[----:B------:R-:W-:-:S12]  /*0ba0*/  @UP0 ULOP3.LUT UR38, UR4, 0x1, URZ, 0xc0, !UPT ;  /* 0x0000000104260892 */ /* 0x000fd8000f8ec03f */
.L_x_9:
[----:B------:R-:W-:Y:S01]  /*0bb0*/  ISETP.GE.U32.AND P0, PT, R22, UR8, PT ;  /* 0x0000000816007c0c */ /* 0x000fe2000bf06070 */
[----:B------:R-:W-:Y:S01]  /*0bc0*/  IMAD.MOV.U32 R32, RZ, RZ, -0x1 ;  /* 0xffffffffff207424 */ /* 0x000fe200078e00ff */
[----:B------:R-:W-:Y:S01]  /*0bd0*/  PRMT R8, RZ, 0x7610, R8 ;  /* 0x00007610ff087816 */ /* 0x000fe20000000008 */
[----:B------:R-:W-:Y:S01]  /*0be0*/  IMAD.MOV.U32 R2, RZ, RZ, -0x1 ;  /* 0xffffffffff027424 */ /* 0x000fe200078e00ff */
[----:B------:R-:W-:Y:S01]  /*0bf0*/  ISETP.GE.U32.AND.EX P0, PT, R19, UR9, PT, P0 ;  /* 0x0000000913007c0c */ /* 0x000fe2000bf06100 */
[----:B------:R-:W-:-:S12]  /*0c00*/  IMAD.MOV.U32 R33, RZ, RZ, -0x1 ;  /* 0xffffffffff217424 */ /* 0x000fd800078e00ff */
[----:B------:R-:W-:Y:S05]  /*0c10*/  @P0 BRA `(.L_x_10) ;  /* 0x00000004005c0947 */ /* 0x000fea0003800000 */
[----:B------:R-:W0:Y:S01]  /*0c20*/  LDC.64 R20, c[0x0][0x628] ;  /* 0x00018a00ff147b82 */ /* 0x000e220000000a00 */
[----:B------:R-:W-:Y:S02]  /*0c30*/  IMAD.MOV.U32 R8, RZ, RZ, R22 ;  /* 0x000000ffff087224 */ /* 0x000fe400078e0016 */
[----:B------:R-:W-:-:S05]  /*0c40*/  IMAD.MOV.U32 R9, RZ, RZ, R19 ;  /* 0x000000ffff097224 */ /* 0x000fca00078e0013 */
[----:B------:R-:W1:Y:S08]  /*0c50*/  LDC R2, c[0x0][0x630] ;  /* 0x00018c00ff027b82 */ /* 0x000e700000000800 */
[----:B------:R-:W2:Y:S01]  /*0c60*/  LDC.64 R24, c[0x0][0x620] ;  /* 0x00018800ff187b82 */ /* 0x000ea20000000a00 */
[----:B0-----:R-:W-:-:S04]  /*0c70*/  ISETP.NE.U32.AND P0, PT, R20, RZ, PT ;  /* 0x000000ff1400720c */ /* 0x001fc80003f05070 */
[----:B------:R-:W-:-:S13]  /*0c80*/  ISETP.NE.AND.EX P0, PT, R21, RZ, PT, P0 ;  /* 0x000000ff1500720c */ /* 0x000fda0003f05300 */
[----:B-12---:R-:W-:Y:S05]  /*0c90*/  @!P0 BRA `(.L_x_11) ;  /* 0x0000000000288947 */ /* 0x006fea0003800000 */
[----:B------:R-:W0:Y:S02]  /*0ca0*/  LDC R13, c[0x0][0x634] ;  /* 0x00018d00ff0d7b82 */ /* 0x000e240000000800 */
[----:B0-----:R-:W-:-:S05]  /*0cb0*/  IADD3 R13, P0, R22, R13, RZ ;  /* 0x0000000d160d7210 */ /* 0x001fca0007f1e0ff */
[----:B------:R-:W-:-:S04]  /*0cc0*/  IMAD.X R15, RZ, RZ, R19, P0 ;  /* 0x000000ffff0f7224 */ /* 0x000fc800000e0613 */
[----:B------:R-:W-:-:S04]  /*0cd0*/  IMAD.WIDE.U32 R8, R15, R20, RZ ;  /* 0x000000140f087225 */ /* 0x000fc800078e00ff */
[----:B------:R-:W-:-:S04]  /*0ce0*/  IMAD.WIDE.U32 R10, P0, R13, R21, R8 ;  /* 0x000000150d0a7225 */ /* 0x000fc80007800008 */
[----:B------:R-:W-:-:S04]  /*0cf0*/  IMAD.WIDE.U32 R8, R13, R20, RZ ;  /* 0x000000140d087225 */ /* 0x000fc800078e00ff */
[----:B------:R-:W-:Y:S01]  /*0d00*/  IMAD.X R13, RZ, RZ, RZ, P0 ;  /* 0x000000ffff0d7224 */ /* 0x000fe200000e06ff */
[----:B------:R-:W-:Y:S01]  /*0d10*/  IADD3 RZ, P0, R9, R10, RZ ;  /* 0x0000000a09ff7210 */ /* 0x000fe20007f1e0ff */
[----:B------:R-:W-:-:S04]  /*0d20*/  IMAD.MOV.U32 R12, RZ, RZ, R11 ;  /* 0x000000ffff0c7224 */ /* 0x000fc800078e000b */
[----:B------:R-:W-:-:S08]  /*0d30*/  IMAD.WIDE.U32.X R8, R15, R21, R12, P0 ;  /* 0x000000150f087225 */ /* 0x000fd000000e040c */
.L_x_11:
[-CC-:B------:R-:W-:Y:S01]  /*0d40*/  SHF.R.U64 R33, R8, R2.reuse, R9.reuse ;  /* 0x0000000208217219 */ /* 0x180fe20000001209 */
[----:B------:R-:W0:Y:S01]  /*0d50*/  LDC R12, c[0x0][0x618] ;  /* 0x00018600ff0c7b82 */ /* 0x000e220000000800 */
[----:B------:R-:W-:Y:S01]  /*0d60*/  SHF.R.U32.HI R7, RZ, R2, R9 ;  /* 0x00000002ff077219 */ /* 0x000fe20000011609 */
[----:B------:R-:W-:Y:S01]  /*0d70*/  IMAD.MOV.U32 R8, RZ, RZ, R22 ;  /* 0x000000ffff087224 */ /* 0x000fe200078e0016 */
[----:B------:R-:W-:Y:S01]  /*0d80*/  IADD3 R11, P0, RZ, -R33, RZ ;  /* 0x80000021ff0b7210 */ /* 0x000fe20007f1e0ff */
[----:B------:R-:W-:Y:S01]  /*0d90*/  IMAD.MOV.U32 R9, RZ, RZ, R19 ;  /* 0x000000ffff097224 */ /* 0x000fe200078e0013 */
[----:B------:R-:W-:Y:S01]  /*0da0*/  I2FP.F32.U32 R2, R6 ;  /* 0x0000000600027245 */ /* 0x000fe20000201000 */
[----:B------:R-:W-:Y:S02]  /*0db0*/  ULDC UR4, c[0x0][0x150] ;  /* 0x0000540000047ab9 */ /* 0x000fe40000000800 */
[----:B------:R-:W1:Y:S01]  /*0dc0*/  LDC.64 R28, c[0x0][0x640] ;  /* 0x00019000ff1c7b82 */ /* 0x000e620000000a00 */
[----:B------:R-:W-:-:S02]  /*0dd0*/  IMAD.X R13, RZ, RZ, ~R7, P0 ;  /* 0x000000ffff0d7224 */ /* 0x000fc400000e0e07 */
[----:B------:R-:W-:Y:S01]  /*0de0*/  FMUL R2, R2, UR4 ;  /* 0x0000000402027c20 */ /* 0x000fe20008400000 */
[----:B------:R-:W-:Y:S01]  /*0df0*/  IMAD.WIDE.U32 R8, R11, R24, R8 ;  /* 0x000000180b087225 */ /* 0x000fe200078e0008 */
[----:B------:R-:W-:-:S03]  /*0e00*/  ULDC UR4, c[0x0][0x154] ;  /* 0x0000550000047ab9 */ /* 0x000fc60000000800 */
[----:B------:R-:W-:Y:S01]  /*0e10*/  IMAD R10, R13, R24, RZ ;  /* 0x000000180d0a7224 */ /* 0x000fe200078e02ff */
[----:B------:R-:W2:Y:S01]  /*0e20*/  LDC R7, c[0x0][0x144] ;  /* 0x00005100ff077b82 */ /* 0x000ea20000000800 */
[----:B------:R-:W3:Y:S02]  /*0e30*/  F2I.U32.TRUNC.NTZ R2, R2 ;  /* 0x0000000200027305 */ /* 0x000ee4000020f000 */
[----:B------:R-:W-:-:S04]  /*0e40*/  IMAD R11, R11, R25, R10 ;  /* 0x000000190b0b7224 */ /* 0x000fc800078e020a */
[----:B------:R-:W-:Y:S01]  /*0e50*/  IMAD.IADD R9, R9, 0x1, R11 ;  /* 0x0000000109097824 */ /* 0x000fe200078e020b */
[----:B------:R-:W4:Y:S01]  /*0e60*/  LDC R24, c[0x0][0x608] ;  /* 0x00018200ff187b82 */ /* 0x000f220000000800 */
[----:B------:R-:W-:-:S03]  /*0e70*/  IMAD.MOV.U32 R11, RZ, RZ, -0x1 ;  /* 0xffffffffff0b7424 */ /* 0x000fc600078e00ff */
[--C-:B0-----:R-:W-:Y:S02]  /*0e80*/  SHF.R.U64 R20, R8, R12, R9.reuse ;  /* 0x0000000c08147219 */ /* 0x101fe40000001209 */
[----:B------:R-:W-:Y:S02]  /*0e90*/  I2FP.F32.U32 R8, R14 ;  /* 0x0000000e00087245 */ /* 0x000fe40000201000 */
[----:B------:R-:W0:Y:S01]  /*0ea0*/  LDC R26, c[0x0][0x658] ;  /* 0x00019600ff1a7b82 */ /* 0x000e220000000800 */
[----:B-1----:R-:W-:Y:S01]  /*0eb0*/  ISETP.NE.U32.AND P0, PT, R28, RZ, PT ;  /* 0x000000ff1c00720c */ /* 0x002fe20003f05070 */
[----:B---3--:R-:W-:Y:S02]  /*0ec0*/  IMAD.MOV R10, RZ, RZ, -R2 ;  /* 0x000000ffff0a7224 */ /* 0x008fe400078e0a02 */
[----:B------:R-:W-:Y:S01]  /*0ed0*/  FMUL R8, R8, UR4 ;  /* 0x0000000408087c20 */ /* 0x000fe20008400000 */
[----:B------:R-:W-:Y:S02]  /*0ee0*/  SHF.R.U32.HI R9, RZ, R12, R9 ;  /* 0x0000000cff097219 */ /* 0x000fe40000011609 */
[----:B------:R-:W-:Y:S01]  /*0ef0*/  ISETP.NE.AND.EX P0, PT, R29, RZ, PT, P0 ;  /* 0x000000ff1d00720c */ /* 0x000fe20003f05300 */
[----:B------:R1:W3:Y:S01]  /*0f00*/  F2I.U32.TRUNC.NTZ R15, R8 ;  /* 0x00000008000f7305 */ /* 0x0002e2000020f000 */
[----:B------:R-:W1:Y:S01]  /*0f10*/  LDC R21, c[0x0][0x148] ;  /* 0x00005200ff157b82 */ /* 0x000e620000000800 */
[----:B--2---:R-:W-:-:S07]  /*0f20*/  IMAD R2, R7, R10, R6 ;  /* 0x0000000a07027224 */ /* 0x004fce00078e0206 */
[----:B------:R-:W2:Y:S01]  /*0f30*/  LDC R27, c[0x0][0x600] ;  /* 0x00018000ff1b7b82 */ /* 0x000ea20000000800 */
[-CC-:B----4-:R-:W-:Y:S02]  /*0f40*/  SHF.R.U64 R36, R20, R24.reuse, R9.reuse ;  /* 0x0000001814247219 */ /* 0x190fe40000001209 */
[----:B------:R-:W-:Y:S01]  /*0f50*/  SHF.R.U32.HI R7, RZ, R24, R9 ;  /* 0x00000018ff077219 */ /* 0x000fe20000011609 */
[----:B------:R-:W-:-:S04]  /*0f60*/  IMAD.MOV.U32 R9, RZ, RZ, 0x1 ;  /* 0x00000001ff097424 */ /* 0x000fc800078e00ff */
[----:B------:R-:W4:Y:S01]  /*0f70*/  LDC R30, c[0x0][0x648] ;  /* 0x00019200ff1e7b82 */ /* 0x000f220000000800 */
[-C--:B0-----:R-:W-:Y:S02]  /*0f80*/  SHF.L.U32 R6, R11, R26.reuse, RZ ;  /* 0x0000001a0b067219 */ /* 0x081fe400000006ff */
[--C-:B------:R-:W-:Y:S02]  /*0f90*/  SHF.R.U64 R24, R36, R26, R7.reuse ;  /* 0x0000001a24187219 */ /* 0x100fe40000001207 */
[----:B------:R-:W-:Y:S02]  /*0fa0*/  LOP3.LUT R13, RZ, R6, RZ, 0x33, !PT ;  /* 0x00000006ff0d7212 */ /* 0x000fe400078e33ff */
[-C--:B------:R-:W-:Y:S01]  /*0fb0*/  SHF.R.U32.HI R7, RZ, R26.reuse, R7 ;  /* 0x0000001aff077219 */ /* 0x080fe20000011607 */
[----:B------:R-:W0:Y:S01]  /*0fc0*/  LDC R31, c[0x0][0x638] ;  /* 0x00018e00ff1f7b82 */ /* 0x000e220000000800 */
[----:B------:R-:W-:Y:S01]  /*0fd0*/  SHF.L.U32 R12, R9, R26, RZ ;  /* 0x0000001a090c7219 */ /* 0x000fe200000006ff */
[----:B------:R-:W-:-:S06]  /*0fe0*/  IMAD.MOV.U32 R6, RZ, RZ, R24 ;  /* 0x000000ffff067224 */ /* 0x000fcc00078e0018 */
[----:B------:R-:W0:Y:S01]  /*0ff0*/  LDC R32, c[0x0][0x610] ;  /* 0x00018400ff207b82 */ /* 0x000e220000000800 */
[----:B-1-3--:R-:W-:Y:S05]  /*1000*/  @!P0 BRA `(.L_x_12) ;  /* 0x0000000000288947 */ /* 0x00afea0003800000 */
[----:B------:R-:W1:Y:S02]  /*1010*/  LDC R11, c[0x0][0x64c] ;  /* 0x00019300ff0b7b82 */ /* 0x000e640000000800 */
[----:B-1----:R-:W-:-:S05]  /*1020*/  IADD3 R11, P0, R24, R11, RZ ;  /* 0x0000000b180b7210 */ /* 0x002fca0007f1e0ff */
        /* <DEDUP_REMOVED lines=8> */
.L_x_12:
[----:B----4-:R-:W-:Y:S01]  /*10b0*/  SHF.R.U64 R6, R6, R30, R7 ;  /* 0x0000001e06067219 */ /* 0x010fe20000001207 */
[----:B--2---:R-:W-:Y:S01]  /*10c0*/  VIADD R7, R27, 0xffffffff ;  /* 0xffffffff1b077836 */ /* 0x004fe20000000000 */
[----:B------:R-:W-:Y:S01]  /*10d0*/  LOP3.LUT R13, R36, R13, RZ, 0xc0, !PT ;  /* 0x0000000d240d7212 */ /* 0x000fe200078ec0ff */
[----:B------:R-:W-:Y:S02]  /*10e0*/  IMAD.MOV R15, RZ, RZ, -R15 ;  /* 0x000000ffff0f7224 */ /* 0x000fe400078e0a0f */
[----:B------:R-:W-:Y:S01]  /*10f0*/  IMAD.MOV R8, RZ, RZ, -R6 ;  /* 0x000000ffff087224 */ /* 0x000fe200078e0a06 */
[----:B------:R-:W-:Y:S01]  /*1100*/  LOP3.LUT R7, R20, R7, RZ, 0xc0, !PT ;  /* 0x0000000714077212 */ /* 0x000fe200078ec0ff */
[----:B------:R-:W-:Y:S02]  /*1110*/  IMAD R13, R12, R6, R13 ;  /* 0x000000060c0d7224 */ /* 0x000fe400078e020d */
[----:B------:R-:W-:Y:S02]  /*1120*/  @P1 IMAD R2, R21, R15, R14 ;  /* 0x0000000f15021224 */ /* 0x000fe400078e020e */
[----:B0-----:R-:W-:-:S02]  /*1130*/  IMAD R6, R8, R31, R24 ;  /* 0x0000001f08067224 */ /* 0x001fc400078e0218 */
[----:B------:R-:W-:Y:S02]  /*1140*/  IMAD R32, R13, R32, R2 ;  /* 0x000000200d207224 */ /* 0x000fe400078e0202 */
[----:B------:R-:W-:Y:S02]  /*1150*/  IMAD R7, R6, R27, R7 ;  /* 0x0000001b06077224 */ /* 0x000fe400078e0207 */
[----:B------:R-:W-:-:S03]  /*1160*/  IMAD.MOV.U32 R8, RZ, RZ, 0x1 ;  /* 0x00000001ff087424 */ /* 0x000fc600078e00ff */
[----:B------:R-:W-:Y:S02]  /*1170*/  SEL R2, R7, R32, !P1 ;  /* 0x0000002007027207 */ /* 0x000fe40004800000 */
[----:B------:R-:W-:-:S07]  /*1180*/  SEL R32, R32, R7, !P1 ;  /* 0x0000000720207207 */ /* 0x000fce0004800000 */
.L_x_10:
[----:B------:R-:W-:Y:S05]  /*1190*/  @!P2 BRA `(.L_x_13) ;  /* 0x0000002800f0a947 */ /* 0x000fea0003800000 */
[----:B------:R-:W-:-:S13]  /*11a0*/  ISETP.GT.U32.AND P0, PT, R37, 0x1, PT ;  /* 0x000000012500780c */ /* 0x000fda0003f04070 */
[----:B------:R-:W-:Y:S05]  /*11b0*/  @P0 EXIT ;  /* 0x000000000000094d */ /* 0x000fea0003800000 */
.L_x_14:
[----:B------:R-:W-:-:S08]  /*11c0*/  NOP ;  /* 0x0000000000007918 */ /* 0x000fd00000000000 */
[----:B------:R-:W0:Y:S02]  /*11d0*/  USETMAXREG.TRY_ALLOC.CTAPOOL UP0, 0xe8 ;  /* 0x000000e8000079c8 */ /* 0x000e240008000600 */
[----:B0-----:R-:W-:-:S13]  /*11e0*/  PLOP3.LUT P0, PT, PT, PT, UP0, 0x80, 0x0 ;  /* 0x000000000000781c */ /* 0x001fda0003f0f008 */
[----:B------:R-:W-:Y:S05]  /*11f0*/  @!P0 BRA `(.L_x_14) ;  /* 0xfffffffc00f08947 */ /* 0x000fea000383ffff */
[----:B------:R-:W-:-:S13]  /*1200*/  LOP3.LUT P0, RZ, R8, 0xff, RZ, 0xc0, !PT ;  /* 0x000000ff08ff7812 */ /* 0x000fda000780c0ff */
[----:B------:R-:W-:Y:S05]  /*1210*/  @!P0 EXIT ;  /* 0x000000000000894d */ /* 0x000fea0003800000 */
[----:B------:R-:W0:Y:S01]  /*1220*/  S2UR UR4, SR_CgaCtaId ;  /* 0x00000000000479c3 */ /* 0x000e220000008800 */
[----:B------:R-:W-:Y:S01]  /*1230*/  SHF.R.S32.HI R4, RZ, 0x1f, R3 ;  /* 0x0000001fff047819 */ /* 0x000fe20000011403 */
[----:B------:R-:W-:Y:S01]  /*1240*/  UMOV UR40, 0x400 ;  /* 0x0000040000287882 */ /* 0x000fe20000000000 */
[----:B------:R-:W-:Y:S01]  /*1250*/  UISETP.LT.AND UP0, UPT, UR37, 0x1, UPT ;  /* 0x000000012500788c */ /* 0x000fe2000bf01270 */
[----:B------:R-:W-:Y:S01]  /*1260*/  SHF.L.U64.HI R42, R16, 0x1, R0 ;  /* 0x00000001102a7819 */ /* 0x000fe20000010200 */
[----:B------:R-:W-:Y:S01]  /*1270*/  UIADD3 UR5, UR43, -0x1, URZ ;  /* 0xffffffff2b057890 */ /* 0x000fe2000fffe03f */
[CC--:B------:R-:W-:Y:S01]  /*1280*/  LEA.HI R5, R4.reuse, R3.reuse, RZ, 0x2 ;  /* 0x0000000304057211 */ /* 0x0c0fe200078f10ff */
[----:B------:R-:W-:Y:S01]  /*1290*/  USEL UR42, UR37, 0x1, UP0 ;  /* 0x00000001252a7887 */ /* 0x000fe20008000000 */
[----:B------:R-:W1:Y:S01]  /*12a0*/  LDC R10, c[0x0][0x658] ;  /* 0x00019600ff0a7b82 */ /* 0x000e620000000800 */
[----:B------:R-:W-:Y:S01]  /*12b0*/  LEA.HI R4, R4, R3, RZ, 0x5 ;  /* 0x0000000304047211 */ /* 0x000fe200078f28ff */
[----:B------:R-:W-:Y:S01]  /*12c0*/  UISETP.NE.AND UP0, UPT, UR5, URZ, UPT ;  /* 0x0000003f0500728c */ /* 0x000fe2000bf05270 */
[--C-:B------:R-:W-:Y:S01]  /*12d0*/  SHF.R.S32.HI R36, RZ, 0x2, R5.reuse ;  /* 0x00000002ff247819 */ /* 0x100fe20000011405 */
[----:B------:R-:W-:Y:S01]  /*12e0*/  ULDC UR8, c[0x0][0x284] ;  /* 0x0000a10000087ab9 */ /* 0x000fe20000000800 */
[----:B------:R-:W-:Y:S01]  /*12f0*/  SHF.R.S32.HI R7, RZ, 0x1f, R5 ;  /* 0x0000001fff077819 */ /* 0x000fe20000011405 */
[----:B------:R-:W-:Y:S01]  /*1300*/  USEL UR7, URZ, 0x1, UP0 ;  /* 0x000000013f077887 */ /* 0x000fe20008000000 */
[----:B------:R-:W-:Y:S01]  /*1310*/  LOP3.LUT R6, R5, 0xfffffffc, RZ, 0xc0, !PT ;  /* 0xfffffffc05067812 */ /* 0x000fe200078ec0ff */
[----:B------:R-:W2:Y:S01]  /*1320*/  LDC.64 R8, c[0x0][0x5c8] ;  /* 0x00017200ff087b82 */ /* 0x000ea20000000a00 */
[----:B------:R-:W-:Y:S01]  /*1330*/  LEA.HI R7, R7, R36, RZ, 0x3 ;  /* 0x0000002407077211 */ /* 0x000fe200078f18ff */
[----:B------:R-:W-:Y:S01]  /*1340*/  IMAD.MOV.U32 R5, RZ, RZ, -0x1 ;  /* 0xffffffffff057424 */ /* 0x000fe200078e00ff */
[----:B------:R-:W-:Y:S01]  /*1350*/  LOP3.LUT R46, R18, 0x1, RZ, 0xfc, !PT ;  /* 0x00000001122e7812 */ /* 0x000fe200078efcff */
[----:B------:R-:W-:Y:S01]  /*1360*/  IMAD.IADD R6, R3, 0x1, -R6 ;  /* 0x0000000103067824 */ /* 0x000fe200078e0a06 */
[----:B------:R-:W-:Y:S01]  /*1370*/  LOP3.LUT R7, R7, 0xfffffff8, RZ, 0xc0, !PT ;  /* 0xfffffff807077812 */ /* 0x000fe200078ec0ff */
[----:B------:R-:W-:Y:S01]  /*1380*/  IMAD.U32 R48, RZ, RZ, UR7 ;  /* 0x00000007ff307e24 */ /* 0x000fe2000f8e00ff */
[----:B------:R-:W-:Y:S01]  /*1390*/  SHF.R.S32.HI R3, RZ, 0x5, R4 ;  /* 0x00000005ff037819 */ /* 0x000fe20000011404 */
[----:B------:R-:W3:Y:S01]  /*13a0*/  LDC R43, c[0x0][0x288] ;  /* 0x0000a200ff2b7b82 */ /* 0x000ee20000000800 */
[----:B0-----:R-:W-:Y:S01]  /*13b0*/  ULEA UR40, UR4, UR40, 0x18 ;  /* 0x0000002804287291 */ /* 0x001fe2000f8ec03f */
[----:B------:R-:W-:Y:S01]  /*13c0*/  IMAD.IADD R36, R36, 0x1, -R7 ;  /* 0x0000000124247824 */ /* 0x000fe200078e0a07 */
[----:B------:R-:W-:Y:S01]  /*13d0*/  USHF.L.U32 UR4, UR5, 0x3, URZ ;  /* 0x0000000305047899 */ /* 0x000fe2000800063f */
[----:B------:R-:W-:Y:S01]  /*13e0*/  IMAD.SHL.U32 R38, R6, 0x2, RZ ;  /* 0x0000000206267824 */ /* 0x000fe200078e00ff */
[----:B------:R-:W-:Y:S01]  /*13f0*/  UIADD3 UR5, UR40, 0x180, URZ ;  /* 0x0000018028057890 */ /* 0x000fe2000fffe03f */
[--C-:B------:R-:W-:Y:S01]  /*1400*/  IMAD R45, R3, -0x10, -R36.reuse ;  /* 0xfffffff0032d7824 */ /* 0x100fe200078e0a24 */
[----:B------:R-:W-:Y:S01]  /*1410*/  UIADD3 UR6, UR40, 0x28180, URZ ;  /* 0x0002818028067890 */ /* 0x000fe2000fffe03f */
[----:B------:R-:W-:Y:S01]  /*1420*/  SHF.R.S32.HI R37, RZ, 0x1f, R36 ;  /* 0x0000001fff257819 */ /* 0x000fe20000011424 */
[----:B------:R-:W-:Y:S01]  /*1430*/  USHF.R.U32.HI UR5, URZ, 0x4, UR5 ;  /* 0x000000043f057899 */ /* 0x000fe20008011605 */
[----:B-1----:R-:W-:Y:S01]  /*1440*/  SHF.L.U32 R5, R5, R10, RZ ;  /* 0x0000000a05057219 */ /* 0x002fe200000006ff */
[----:B------:R-:W-:Y:S01]  /*1450*/  USHF.R.U32.HI UR6, URZ, 0x4, UR6 ;  /* 0x000000043f067899 */ /* 0x000fe20008011606 */
[----:B------:R-:W-:Y:S01]  /*1460*/  SHF.R.S32.HI R39, RZ, 0x1f, R38 ;  /* 0x0000001fff277819 */ /* 0x000fe20000011426 */
[----:B------:R-:W-:Y:S01]  /*1470*/  UIADD3 UR41, UR40, 0x60, URZ ;  /* 0x0000006028297890 */ /* 0x000fe2000fffe03f */
[----:B------:R-:W-:Y:S01]  /*1480*/  IMAD.WIDE R36, R3, 0x10, R36 ;  /* 0x0000001003247825 */ /* 0x000fe200078e0224 */
[----:B------:R-:W-:Y:S01]  /*1490*/  ULOP3.LUT UR4, UR4, 0x8, URZ, 0xc0, !UPT ;  /* 0x0000000804047892 */ /* 0x000fe2000f8ec03f */
[C---:B--2---:R-:W-:Y:S01]  /*14a0*/  SHF.L.U64.HI R40, R8.reuse, 0x3, R9 ;  /* 0x0000000308287819 */ /* 0x044fe20000010209 */
[----:B------:R-:W-:Y:S01]  /*14b0*/  ULOP3.LUT UR5, UR5, 0x3fff, URZ, 0xc0, !UPT ;  /* 0x00003fff05057892 */ /* 0x000fe2000f8ec03f */
[----:B------:R-:W-:Y:S01]  /*14c0*/  IMAD.SHL.U32 R41, R8, 0x8, RZ ;  /* 0x0000000808297824 */ /* 0x000fe200078e00ff */
[----:B------:R-:W-:Y:S01]  /*14d0*/  ULOP3.LUT UR6, UR6, 0x3fff, URZ, 0xc0, !UPT ;  /* 0x00003fff06067892 */ /* 0x000fe2000f8ec03f */
[----:B------:R-:W-:Y:S01]  /*14e0*/  LOP3.LUT R44, RZ, R5, RZ, 0x33, !PT ;  /* 0x00000005ff2c7212 */ /* 0x000fe200078e33ff */
[----:B------:R-:W-:Y:S01]  /*14f0*/  VIADD R45, R45, UR8 ;  /* 0x000000082d2d7c36 */ /* 0x000fe20008000000 */
[----:B------:R-:W-:Y:S01]  /*1500*/  USHF.L.U32 UR39, UR37, 0x1, URZ ;  /* 0x0000000125277899 */ /* 0x000fe2000800063f */
[----:B---3--:R-:W-:Y:S01]  /*1510*/  IMAD R43, R6, -0x2, R43 ;  /* 0xfffffffe062b7824 */ /* 0x008fe200078e022b */
[----:B------:R-:W-:-:S02]  /*1520*/  UIADD3 UR42, -UR42, UR37, URZ ;  /* 0x000000252a2a7290 */ /* 0x000fc4000fffe13f */
[----:B------:R-:W-:Y:S02]  /*1530*/  ULEA UR43, UR43, UR41, 0x3 ;  /* 0x000000292b2b7291 */ /* 0x000fe4000f8e183f */
[----:B------:R-:W-:Y:S02]  /*1540*/  ULOP3.LUT UR44, UR4, 0x8, URZ, 0x3c, !UPT ;  /* 0x00000008042c7892 */ /* 0x000fe4000f8e3c3f */
[----:B------:R-:W-:Y:S02]  /*1550*/  ULOP3.LUT UR45, UR4, 0x18, URZ, 0x3c, !UPT ;  /* 0x00000018042d7892 */ /* 0x000fe4000f8e3c3f */
[----:B------:R-:W-:Y:S02]  /*1560*/  ULOP3.LUT UR46, UR5, 0x10000, URZ, 0xfc, !UPT ;  /* 0x00010000052e7892 */ /* 0x000fe4000f8efc3f */
[----:B------:R-:W-:-:S12]  /*1570*/  ULOP3.LUT UR47, UR6, 0x10000, URZ, 0xfc, !UPT ;  /* 0x00010000062f7892 */ /* 0x000fd8000f8efc3f */
.L_x_50:
[----:B------:R-:W-:-:S04]  /*1580*/  SHF.L.U32 R0, R48, 0x1f, RZ ;  /* 0x0000001f30007819 */ /* 0x000fc800000006ff */
[----:B------:R-:W0:Y:S02]  /*1590*/  SYNCS.PHASECHK.TRANS64.TRYWAIT P0, [UR43+-0x8], R0 ;  /* 0xfffff800ff0075a7 */ /* 0x000e24000800016b */
[----:B012345:R-:W-:Y:S05]  /*15a0*/  @!P0 BRA `(.L_x_15) ;  /* 0x0000003800848947 */ /* 0x03ffea0003800000 */
.L_x_73:
[----:B------:R-:W-:Y:S02]  /*15b0*/  ULDC UR4, c[0x0][0x28c] ;  /* 0x0000a30000047ab9 */ /* 0x000fe40000000800 */
[----:B------:R-:W-:-:S13]  /*15c0*/  ISETP.LT.AND P0, PT, RZ, UR4, PT ;  /* 0x00000004ff007c0c */ /* 0x000fda000bf01270 */
[----:B------:R-:W-:Y:S05]  /*15d0*/  @P0 BRA `(.L_x_16) ;  /* 0x0000000000400947 */ /* 0x000fea0003800000 */
[----:B0-----:R-:W-:Y:S01]  /*15e0*/  MOV R0, 0x0 ;  /* 0x0000000000007802 */ /* 0x001fe20000000f00 */
[----:B------:R-:W-:Y:S01]  /*15f0*/  ULDC.64 UR4, c[0x4][0x68] ;  /* 0x01001a0000047ab9 */ /* 0x000fe20000000a00 */
[----:B------:R-:W-:Y:S01]  /*1600*/  ULDC.64 UR6, c[0x4][0x8] ;  /* 0x0100020000067ab9 */ /* 0x000fe20000000a00 */
[----:B------:R-:W-:Y:S01]  /*1610*/  IMAD.U32 R4, RZ, RZ, UR4 ;  /* 0x00000004ff047e24 */ /* 0x000fe2000f8e00ff */
[----:B------:R0:W1:Y:S01]  /*1620*/  LDC.64 R14, c[0x4][R0] ;  /* 0x01000000000e7b82 */ /* 0x0000620000000a00 */
[----:B------:R-:W-:Y:S01]  /*1630*/  IMAD.U32 R5, RZ, RZ, UR5 ;  /* 0x00000005ff057e24 */ /* 0x000fe2000f8e00ff */
[----:B------:R-:W-:Y:S01]  /*1640*/  ULDC.64 UR4, c[0x4][0x70] ;  /* 0x01001c0000047ab9 */ /* 0x000fe20000000a00 */
[----:B------:R-:W-:Y:S02]  /*1650*/  IMAD.U32 R10, RZ, RZ, UR6 ;  /* 0x00000006ff0a7e24 */ /* 0x000fe4000f8e00ff */
[----:B------:R-:W-:Y:S02]  /*1660*/  IMAD.U32 R6, RZ, RZ, UR4 ;  /* 0x00000004ff067e24 */ /* 0x000fe4000f8e00ff */
[----:B------:R-:W-:-:S02]  /*1670*/  IMAD.U32 R7, RZ, RZ, UR5 ;  /* 0x00000005ff077e24 */ /* 0x000fc4000f8e00ff */
[----:B------:R-:W-:Y:S02]  /*1680*/  IMAD.U32 R11, RZ, RZ, UR7 ;  /* 0x00000007ff0b7e24 */ /* 0x000fe4000f8e00ff */
[----:B------:R-:W-:Y:S02]  /*1690*/  IMAD.MOV.U32 R8, RZ, RZ, 0x1e1 ;  /* 0x000001e1ff087424 */ /* 0x000fe400078e00ff */
[----:B------:R-:W-:Y:S02]  /*16a0*/  IMAD.MOV.U32 R12, RZ, RZ, 0x1 ;  /* 0x00000001ff0c7424 */ /* 0x000fe400078e00ff */
[----:B0-----:R-:W-:-:S07]  /*16b0*/  IMAD.MOV.U32 R13, RZ, RZ, RZ ;  /* 0x000000ffff0d7224 */ /* 0x001fce00078e00ff */
[----:B------:R-:W-:-:S07]  /*16c0*/  LEPC R20, `(.L_x_16) ;  /* 0x000000001014794e */ /* 0x000fce0000000000 */
[----:B-1---5:R-:W-:Y:S05]  /*16d0*/  CALL.ABS.NOINC R14 ;  /* 0x000000000e007343 */ /* 0x022fea0003c00000 */
.L_x_16:
[----:B------:R-:W-:-:S13]  /*16e0*/  ISETP.NE.AND P0, PT, R46, 0x3, PT ;  /* 0x000000032e00780c */ /* 0x000fda0003f05270 */
[----:B------:R-:W-:Y:S05]  /*16f0*/  @!P0 BRA `(.L_x_17) ;  /* 0x0000000000048947 */ /* 0x000fea0003800000 */
[----:B------:R-:W-:Y:S01]  /*1700*/  BPT.TRAP 0x1 ;  /* 0x000000040000795c */ /* 0x000fe20000300000 */
.L_x_17:
[----:B0-----:R-:W-:Y:S02]  /*1710*/  IMAD.U32 R3, RZ, RZ, UR36 ;  /* 0x00000024ff037e24 */ /* 0x001fe4000f8e00ff */
[----:B------:R-:W-:-:S03]  /*1720*/  IMAD.U32 R0, RZ, RZ, UR38 ;  /* 0x00000026ff007e24 */ /* 0x000fc6000f8e00ff */
[----:B------:R-:W-:Y:S02]  /*1730*/  LEA R3, R3, UR40, 0x3 ;  /* 0x0000002803037c11 */ /* 0x000fe4000f8e18ff */
[----:B------:R-:W-:-:S04]  /*1740*/  SHF.L.U32 R0, R0, 0x1f, RZ ;  /* 0x0000001f00007819 */ /* 0x000fc800000006ff */
[----:B------:R0:W1:Y:S01]  /*1750*/  SYNCS.PHASECHK.TRANS64.TRYWAIT P1, [R3+URZ], R0 ;  /* 0x00000000030075a7 */ /* 0x000062000802017f */
[----:B------:R-:W-:Y:S05]  /*1760*/  @!P0 BRA `(.L_x_18) ;  /* 0x0000000000048947 */ /* 0x000fea0003800000 */
[----:B------:R-:W-:Y:S01]  /*1770*/  BPT.TRAP 0x1 ;  /* 0x000000040000795c */ /* 0x000fe20000300000 */
.L_x_18:
[----:B-1----:R-:W-:Y:S05]  /*1780*/  @P1 BRA `(.L_x_19) ;  /* 0x0000000000081947 */ /* 0x002fea0003800000 */
[----:B------:R-:W1:Y:S02]  /*1790*/  SYNCS.PHASECHK.TRANS64.TRYWAIT P1, [R3+URZ], R0 ;  /* 0x00000000030075a7 */ /* 0x000e64000802017f */
[----:B-1----:R-:W-:Y:S05]  /*17a0*/  @!P1 BRA `(.L_x_20) ;  /* 0x00000038001c9947 */ /* 0x002fea0003800000 */
.L_x_19:
[----:B------:R-:W-:Y:S05]  /*17b0*/  WARPSYNC.ALL ;  /* 0x0000000000007948 */ /* 0x000fea0003800000 */
[----:B------:R-:W-:Y:S01]  /*17c0*/  ULEA UR9, UR36, UR46, 0xb ;  /* 0x0000002e24097291 */ /* 0x000fe2000f8e583f */
[----:B------:R-:W-:Y:S01]  /*17d0*/  WARPGROUP.ARRIVE ;  /* 0x00000000000079c5 */ /* 0x000fe20000000000 */
[----:B------:R-:W-:Y:S01]  /*17e0*/  ULEA UR8, UR36, UR47, 0x9 ;  /* 0x0000002f24087291 */ /* 0x000fe2000f8e483f */
[----:B01----:R-:W-:Y:S01]  /*17f0*/  IMAD.U32 R0, RZ, RZ, UR42 ;  /* 0x0000002aff007e24 */ /* 0x003fe2000f8e00ff */
[----:B------:R-:W-:Y:S01]  /*1800*/  UMOV UR5, 0x40000040 ;  /* 0x4000004000057882 */ /* 0x000fe20000000000 */
[----:B------:R-:W-:-:S02]  /*1810*/  UMOV UR7, 0x40000040 ;  /* 0x4000004000077882 */ /* 0x000fc40000000000 */
[----:B------:R-:W-:Y:S01]  /*1820*/  UMOV UR4, UR9 ;  /* 0x0000000900047c82 */ /* 0x000fe20008000000 */
[----:B------:R-:W-:Y:S01]  /*1830*/  ISETP.GE.AND P1, PT, R0, 0x1, PT ;  /* 0x000000010000780c */ /* 0x000fe20003f26270 */
[----:B------:R-:W-:Y:S02]  /*1840*/  UMOV UR6, UR8 ;  /* 0x0000000800067c82 */ /* 0x000fe40008000000 */
[----:B------:R-:W-:Y:S01]  /*1850*/  HGMMA.64x16x16.F32.BF16 R24, gdesc[UR4], RZ, !UPT, gsb0 ;  /* 0x00200000041879f0 */ /* 0x000fe2000c0018ff */
[----:B------:R-:W-:Y:S02]  /*1860*/  UIADD3 UR4, UR9, 0x2, URZ ;  /* 0x0000000209047890 */ /* 0x000fe4000fffe03f */
[----:B------:R-:W-:Y:S01]  /*1870*/  UIADD3 UR6, UR8, 0x2, URZ ;  /* 0x0000000208067890 */ /* 0x000fe2000fffe03f */
[----:B------:R-:W-:Y:S01]  /*1880*/  UMOV UR5, 0x40000040 ;  /* 0x4000004000057882 */ /* 0x000fe20000000000 */
[----:B------:R-:W-:Y:S01]  /*1890*/  UMOV UR7, 0x40000040 ;  /* 0x4000004000077882 */ /* 0x000fe20000000000 */
[----:B------:R-:W-:-:S02]  /*18a0*/  WARPGROUP.DEPBAR.LE gsb0, 0x0 ;  /* 0x00008000000079c5 */ /* 0x000fc40000010000 */
[----:B------:R-:W-:-:S06]  /*18b0*/  WARPGROUP.ARRIVE ;  /* 0x00000000000079c5 */ /* 0x000fcc0000000000 */
[----:B------:R-:W-:Y:S01]  /*18c0*/  HGMMA.64x16x16.F32.BF16 R24, gdesc[UR4], R24, gsb0 ;  /* 0x00200000041879f0 */ /* 0x000fe20008001818 */
[----:B------:R-:W-:Y:S02]  /*18d0*/  UIADD3 UR4, UR9, 0x4, URZ ;  /* 0x0000000409047890 */ /* 0x000fe4000fffe03f */
[----:B------:R-:W-:Y:S01]  /*18e0*/  UIADD3 UR6, UR8, 0x4, URZ ;  /* 0x0000000408067890 */ /* 0x000fe2000fffe03f */
[----:B------:R-:W-:Y:S01]  /*18f0*/  UMOV UR5, 0x40000040 ;  /* 0x4000004000057882 */ /* 0x000fe20000000000 */
[----:B------:R-:W-:Y:S01]  /*1900*/  UMOV UR7, 0x40000040 ;  /* 0x4000004000077882 */ /* 0x000fe20000000000 */
[----:B------:R-:W-:Y:S02]  /*1910*/  WARPGROUP.DEPBAR.LE gsb0, 0x0 ;  /* 0x00008000000079c5 */ /* 0x000fe40000010000 */
        /* <DEDUP_REMOVED lines=92> */
[----:B------:R-:W-:Y:S03]  /*1ee0*/  HGMMA.64x16x16.F32.BF16 R24, gdesc[UR4], R24, gsb0 ;  /* 0x00200000041879f0 */ /* 0x000fe60008001818 */
[----:B------:R-:W-:Y:S02]  /*1ef0*/  WARPGROUP.DEPBAR.LE gsb0, 0x0 ;  /* 0x00008000000079c5 */ /* 0x000fe40000010000 */
[----:B------:R-:W-:Y:S05]  /*1f00*/  @!P1 BRA `(.L_x_21) ;  /* 0x0000000800609947 */ /* 0x000fea0003800000 */
[----:B------:R-:W-:Y:S01]  /*1f10*/  UIADD3 UR5, UR36, 0x1, URZ ;  /* 0x0000000124057890 */ /* 0x000fe2000fffe03f */
[----:B------:R-:W-:-:S03]  /*1f20*/  IMAD.U32 R0, RZ, RZ, UR42 ;  /* 0x0000002aff007e24 */ /* 0x000fc6000f8e00ff */
[----:B------:R-:W-:-:S04]  /*1f30*/  UISETP.NE.AND UP0, UPT, UR5, 0x5, UPT ;  /* 0x000000050500788c */ /* 0x000fc8000bf05270 */
[----:B------:R-:W-:Y:S02]  /*1f40*/  USEL UR4, URZ, 0x1, UP0 ;  /* 0x000000013f047887 */ /* 0x000fe40008000000 */
[----:B------:R-:W-:Y:S02]  /*1f50*/  USEL UR5, UR5, URZ, UP0 ;  /* 0x0000003f05057287 */ /* 0x000fe40008000000 */
[----:B------:R-:W-:-:S06]  /*1f60*/  ULOP3.LUT UR4, UR38, UR4, URZ, 0x3c, !UPT ;  /* 0x0000000426047292 */ /* 0x000fcc000f8e3c3f */
[----:B------:R-:W-:Y:S01]  /*1f70*/  IMAD.U32 R5, RZ, RZ, UR4 ;  /* 0x00000004ff057e24 */ /* 0x000fe2000f8e00ff */
[----:B------:R-:W-:-:S06]  /*1f80*/  UMOV UR4, UR36 ;  /* 0x0000002400047c82 */ /* 0x000fcc0008000000 */
.L_x_28:
[----:B01----:R-:W-:Y:S05]  /*1f90*/  @!P0 BRA `(.L_x_22) ;  /* 0x0000000000048947 */ /* 0x003fea0003800000 */
[----:B------:R-:W-:Y:S01]  /*1fa0*/  BPT.TRAP 0x1 ;  /* 0x000000040000795c */ /* 0x000fe20000300000 */
.L_x_22:
[----:B------:R-:W-:Y:S01]  /*1fb0*/  ULEA UR6, UR5, UR40, 0x3 ;  /* 0x0000002805067291 */ /* 0x000fe2000f8e183f */
[----:B------:R-:W-:-:S08]  /*1fc0*/  SHF.L.U32 R3, R5, 0x1f, RZ ;  /* 0x0000001f05037819 */ /* 0x000fd000000006ff */
[----:B------:R0:W1:Y:S01]  /*1fd0*/  SYNCS.PHASECHK.TRANS64.TRYWAIT P1, [UR6], R3 ;  /* 0x00000003ff0075a7 */ /* 0x0000620008020146 */
[----:B------:R-:W-:Y:S05]  /*1fe0*/  @!P0 BRA `(.L_x_23) ;  /* 0x0000000000048947 */ /* 0x000fea0003800000 */
[----:B------:R-:W-:Y:S01]  /*1ff0*/  BPT.TRAP 0x1 ;  /* 0x000000040000795c */ /* 0x000fe20000300000 */
.L_x_23:
[----:B-1----:R-:W-:Y:S05]  /*2000*/  @P1 BRA `(.L_x_24) ;  /* 0x0000000000081947 */ /* 0x002fea0003800000 */
[----:B------:R-:W1:Y:S02]  /*2010*/  SYNCS.PHASECHK.TRANS64.TRYWAIT P1, [UR6], R3 ;  /* 0x00000003ff0075a7 */ /* 0x000e640008020146 */
[----:B-1----:R-:W-:Y:S05]  /*2020*/  @!P1 BRA `(.L_x_25) ;  /* 0x0000003000109947 */ /* 0x002fea0003800000 */
.L_x_24:
[----:B------:R-:W-:Y:S01]  /*2030*/  ULEA UR6, UR5, UR47, 0x9 ;  /* 0x0000002f05067291 */ /* 0x000fe2000f8e483f */
[----:B------:R-:W-:Y:S01]  /*2040*/  WARPGROUP.ARRIVE ;  /* 0x00000000000079c5 */ /* 0x000fe20000000000 */
[----:B------:R-:W-:Y:S01]  /*2050*/  ULEA UR7, UR5, UR46, 0xb ;  /* 0x0000002e05077291 */ /* 0x000fe2000f8e583f */
[----:B------:R-:W-:Y:S01]  /*2060*/  UMOV UR11, 0x40000040 ;  /* 0x40000040000b7882 */ /* 0x000fe20000000000 */
[----:B------:R-:W-:-:S03]  /*2070*/  UMOV UR9, 0x40000040 ;  /* 0x4000004000097882 */ /* 0x000fc60000000000 */
[----:B------:R-:W-:Y:S02]  /*2080*/  UMOV UR10, UR6 ;  /* 0x00000006000a7c82 */ /* 0x000fe40008000000 */
[----:B------:R-:W-:Y:S02]  /*2090*/  UMOV UR8, UR7 ;  /* 0x0000000700087c82 */ /* 0x000fe40008000000 */
[----:B------:R-:W-:Y:S01]  /*20a0*/  HGMMA.64x16x16.F32.BF16 R24, gdesc[UR8], R24, gsb0 ;  /* 0x00200000081879f0 */ /* 0x000fe20008001818 */
        /* <DEDUP_REMOVED lines=107> */
[----:B------:R-:W-:Y:S01]  /*2760*/  BPT.TRAP 0x1 ;  /* 0x000000040000795c */ /* 0x000fe20000300000 */
.L_x_26:
[----:B------:R-:W-:Y:S01]  /*2770*/  ULEA UR6, UR4, UR40, 0x3 ;  /* 0x0000002804067291 */ /* 0x000fe2000f8e183f */
[----:B------:R-:W-:-:S03]  /*2780*/  ISETP.GT.U32.AND P1, PT, R18, 0x1, PT ;  /* 0x000000011200780c */ /* 0x000fc60003f24070 */
[----:B------:R-:W-:-:S04]  /*2790*/  UIADD3 UR6, UR6, 0x28, URZ ;  /* 0x0000002806067890 */ /* 0x000fc8000fffe03f */
[----:B------:R-:W-:-:S09]  /*27a0*/  UPRMT UR6, URZ, 0x654, UR6 ;  /* 0x000006543f067896 */ /* 0x000fd20008000006 */
[----:B------:R-:W-:Y:S01]  /*27b0*/  SYNCS.ARRIVE.TRANS64.RED.A1T0 RZ, [UR6], RZ ;  /* 0x000000ffffff79a7 */ /* 0x000fe20008100406 */
[----:B------:R-:W-:Y:S05]  /*27c0*/  @P1 BRA `(.L_x_27) ;  /* 0x0000000000041947 */ /* 0x000fea0003800000 */
[----:B------:R-:W-:Y:S01]  /*27d0*/  BPT.TRAP 0x1 ;  /* 0x000000040000795c */ /* 0x000fe20000300000 */
.L_x_27:
[----:B------:R-:W-:Y:S01]  /*27e0*/  UIADD3 UR5, UR5, 0x1, URZ ;  /* 0x0000000105057890 */ /* 0x000fe2000fffe03f */
[C---:B------:R-:W-:Y:S01]  /*27f0*/  ISETP.GT.AND P1, PT, R0.reuse, 0x1, PT ;  /* 0x000000010000780c */ /* 0x040fe20003f24270 */
[----:B------:R-:W-:Y:S01]  /*2800*/  UIADD3 UR4, UR4, 0x1, URZ ;  /* 0x0000000104047890 */ /* 0x000fe2000fffe03f */
[----:B------:R-:W-:Y:S01]  /*2810*/  VIADD R0, R0, 0xffffffff ;  /* 0xffffffff00007836 */ /* 0x000fe20000000000 */
[----:B------:R-:W-:Y:S02]  /*2820*/  UISETP.NE.AND UP0, UPT, UR5, 0x5, UPT ;  /* 0x000000050500788c */ /* 0x000fe4000bf05270 */
[----:B------:R-:W-:Y:S02]  /*2830*/  UISETP.NE.AND UP1, UPT, UR4, 0x5, UPT ;  /* 0x000000050400788c */ /* 0x000fe4000bf25270 */
[----:B------:R-:W-:Y:S02]  /*2840*/  USEL UR6, URZ, 0x1, UP0 ;  /* 0x000000013f067887 */ /* 0x000fe40008000000 */
[----:B------:R-:W-:-:S02]  /*2850*/  USEL UR5, UR5, URZ, UP0 ;  /* 0x0000003f05057287 */ /* 0x000fc40008000000 */
[----:B------:R-:W-:Y:S02]  /*2860*/  USEL UR4, UR4, URZ, UP1 ;  /* 0x0000003f04047287 */ /* 0x000fe40008800000 */
[----:B------:R-:W-:Y:S01]  /*2870*/  LOP3.LUT R5, R5, UR6, RZ, 0x3c, !PT ;  /* 0x0000000605057c12 */ /* 0x000fe2000f8e3cff */
[----:B------:R-:W-:Y:S09]  /*2880*/  @P1 BRA `(.L_x_28) ;  /* 0xfffffff400c01947 */ /* 0x000ff2000383ffff */
.L_x_21:
[----:B------:R-:W2:Y:S01]  /*2890*/  LDC R0, c[0x0][0x28c] ;  /* 0x0000a300ff007b82 */ /* 0x000ea20000000800 */
[----:B01----:R-:W-:-:S04]  /*28a0*/  IMAD.U32 R3, RZ, RZ, UR44 ;  /* 0x0000002cff037e24 */ /* 0x003fc8000f8e00ff */
[----:B------:R0:W-:Y:S01]  /*28b0*/  SYNCS.ARRIVE.TRANS64.A1T0 RZ, [R3+UR41], RZ ;  /* 0x000000ff03ff79a7 */ /* 0x0001e20008100029 */
[----:B--2---:R-:W-:-:S13]  /*28c0*/  ISETP.GE.AND P1, PT, R0, 0x1, PT ;  /* 0x000000010000780c */ /* 0x004fda0003f26270 */
[----:B0-----:R-:W-:Y:S05]  /*28d0*/  @!P1 BRA `(.L_x_29) ;  /* 0x0000000000349947 */ /* 0x001fea0003800000 */
[----:B------:R-:W-:Y:S05]  /*28e0*/  @!P0 BRA `(.L_x_30) ;  /* 0x0000000000048947 */ /* 0x000fea0003800000 */
[----:B------:R-:W-:Y:S01]  /*28f0*/  BPT.TRAP 0x1 ;  /* 0x000000040000795c */ /* 0x000fe20000300000 */
.L_x_30:
[----:B------:R-:W-:Y:S01]  /*2900*/  UIADD3 UR6, UR36, UR42, URZ ;  /* 0x0000002a24067290 */ /* 0x000fe2000fffe03f */
[----:B------:R-:W-:-:S03]  /*2910*/  ISETP.GT.U32.AND P0, PT, R18, 0x1, PT ;  /* 0x000000011200780c */ /* 0x000fc60003f04070 */
[----:B------:R-:W-:-:S04]  /*2920*/  UIMAD.WIDE.U32 UR4, UR6, -0x33333333, URZ ;  /* 0xcccccccd060478a5 */ /* 0x000fc8000f8e003f */
[----:B------:R-:W-:-:S04]  /*2930*/  USHF.R.U32.HI UR4, URZ, 0x2, UR5 ;  /* 0x000000023f047899 */ /* 0x000fc80008011605 */
[----:B------:R-:W-:-:S04]  /*2940*/  UIMAD UR6, UR4, -0x5, UR6 ;  /* 0xfffffffb040678a4 */ /* 0x000fc8000f8e0206 */
[----:B------:R-:W-:-:S04]  /*2950*/  ULEA UR6, UR6, UR40, 0x3 ;  /* 0x0000002806067291 */ /* 0x000fc8000f8e183f */
[----:B------:R-:W-:-:S04]  /*2960*/  UIADD3 UR6, UR6, 0x28, URZ ;  /* 0x0000002806067890 */ /* 0x000fc8000fffe03f */
[----:B------:R-:W-:-:S09]  /*2970*/  UPRMT UR6, URZ, 0x654, UR6 ;  /* 0x000006543f067896 */ /* 0x000fd20008000006 */
[----:B------:R-:W-:Y:S01]  /*2980*/  SYNCS.ARRIVE.TRANS64.RED.A1T0 RZ, [UR6], RZ ;  /* 0x000000ffffff79a7 */ /* 0x000fe20008100406 */
[----:B------:R-:W-:Y:S05]  /*2990*/  @P0 BRA `(.L_x_29) ;  /* 0x0000000000040947 */ /* 0x000fea0003800000 */
[----:B------:R-:W-:Y:S01]  /*29a0*/  BPT.TRAP 0x1 ;  /* 0x000000040000795c */ /* 0x000fe20000300000 */
.L_x_29:
[----:B------:R-:W-:Y:S01]  /*29b0*/  SHF.L.U32 R0, R48, 0x1f, RZ ;  /* 0x0000001f30007819 */ /* 0x000fe200000006ff */
[----:B------:R-:W-:Y:S01]  /*29c0*/  UIADD3 UR36, UR36, UR39, URZ ;  /* 0x0000002724247290 */ /* 0x000fe2000fffe03f */
[----:B------:R-:W-:Y:S01]  /*29d0*/  SHF.R.S32.HI R11, RZ, 0x1f, R33 ;  /* 0x0000001fff0b7819 */ /* 0x000fe20000011421 */
[----:B------:R-:W-:Y:S01]  /*29e0*/  UISETP.GE.U32.AND UP1, UPT, UR39, 0x5, UPT ;  /* 0x000000052700788c */ /* 0x000fe2000bf26070 */
[----:B------:R-:W0:Y:S01]  /*29f0*/  SYNCS.PHASECHK.TRANS64.TRYWAIT P0, [UR43+0x8], R0 ;  /* 0x00000800ff0075a7 */ /* 0x000e22000800016b */
[----:B------:R-:W-:Y:S02]  /*2a00*/  UISETP.GT.U32.AND UP0, UPT, UR36, 0x4, UPT ;  /* 0x000000042400788c */ /* 0x000fe4000bf04070 */
[----:B------:R-:W-:Y:S02]  /*2a10*/  UIMAD.WIDE.U32 UR4, UR36, -0x33333333, URZ ;  /* 0xcccccccd240478a5 */ /* 0x000fe4000f8e003f */
[----:B------:R-:W-:Y:S02]  /*2a20*/  UISETP.LT.U32.AND UP0, UPT, UR39, 0x5, UP0 ;  /* 0x000000052700788c */ /* 0x000fe40008701070 */
[----:B------:R-:W-:-:S02]  /*2a30*/  USHF.R.U32.HI UR4, URZ, 0x2, UR5 ;  /* 0x000000023f047899 */ /* 0x000fc40008011605 */
[----:B------:R-:W-:Y:S02]  /*2a40*/  USEL UR6, URZ, 0x1, !UP0 ;  /* 0x000000013f067887 */ /* 0x000fe4000c000000 */
[----:B------:R-:W-:Y:S02]  /*2a50*/  UIMAD UR36, UR4, -0x5, UR36 ;  /* 0xfffffffb042478a4 */ /* 0x000fe4000f8e0224 */
[----:B------:R-:W-:-:S04]  /*2a60*/  ULOP3.LUT UR38, UR38, UR6, URZ, 0x3c, !UPT ;  /* 0x0000000626267292 */ /* 0x000fc8000f8e3c3f */
[----:B------:R-:W-:Y:S01]  /*2a70*/  @UP1 ULOP3.LUT UR38, UR38, 0x1, UR4, 0x78, !UPT ;  /* 0x0000000126261892 */ /* 0x000fe2000f8e7804 */
[----:B0-----:R-:W-:Y:S11]  /*2a80*/  @!P0 BRA `(.L_x_31) ;  /* 0x0000002400908947 */ /* 0x001ff60003800000 */
.L_x_74:
[----:B------:R-:W-:Y:S01]  /*2a90*/  ULDC.64 UR4, c[0x0][0x5d0] ;  /* 0x0001740000047ab9 */ /* 0x000fe20000000a00 */
[----:B------:R-:W-:Y:S01]  /*2aa0*/  ULDC UR6, c[0x0][0x284] ;  /* 0x0000a10000067ab9 */ /* 0x000fe20000000800 */
[----:B0-----:R-:W-:Y:S02]  /*2ab0*/  IMAD R0, R11, UR4, RZ ;  /* 0x000000040b007c24 */ /* 0x001fe4000f8e02ff */
[----:B------:R-:W-:Y:S02]  /*2ac0*/  IMAD.SHL.U32 R8, R2, 0x10, RZ ;  /* 0x0000001002087824 */ /* 0x000fe400078e00ff */
[C---:B------:R-:W-:Y:S02]  /*2ad0*/  IMAD R5, R33.reuse, UR5, R0 ;  /* 0x0000000521057c24 */ /* 0x040fe4000f8e0200 */
[----:B------:R-:W-:Y:S01]  /*2ae0*/  IMAD.SHL.U32 R0, R32, 0x40, RZ ;  /* 0x0000004020007824 */ /* 0x000fe200078e00ff */
[----:B------:R-:W-:Y:S01]  /*2af0*/  SHF.R.S32.HI R9, RZ, 0x1f, R8 ;  /* 0x0000001fff097819 */ /* 0x000fe20000011408 */
[----:B------:R-:W-:Y:S01]  /*2b00*/  IMAD.WIDE.U32 R2, R33, UR4, R38 ;  /* 0x0000000421027c25 */ /* 0x000fe2000f8e0026 */
[----:B------:R-:W-:-:S02]  /*2b10*/  ULDC.64 UR4, c[0x0][0x5c8] ;  /* 0x0001720000047ab9 */ /* 0x000fc40000000a00 */
[----:B------:R-:W-:Y:S01]  /*2b20*/  ISETP.GE.AND P0, PT, R0, UR6, PT ;  /* 0x0000000600007c0c */ /* 0x000fe2000bf06270 */
[----:B------:R-:W-:Y:S01]  /*2b30*/  ULDC UR6, c[0x0][0x288] ;  /* 0x0000a20000067ab9 */ /* 0x000fe20000000800 */
[----:B------:R-:W-:Y:S01]  /*2b40*/  IADD3 R2, P1, R8, R2, RZ ;  /* 0x0000000208027210 */ /* 0x000fe20007f3e0ff */
[----:B------:R-:W-:Y:S01]  /*2b50*/  IMAD.WIDE R12, R32, 0x40, R36 ;  /* 0x00000040200c7825 */ /* 0x000fe200078e0224 */
[----:B------:R-:W-:Y:S02]  /*2b60*/  ISETP.GE.OR P0, PT, R8, UR6, P0 ;  /* 0x0000000608007c0c */ /* 0x000fe40008706670 */
[----:B------:R-:W-:Y:S01]  /*2b70*/  IADD3.X R3, R9, R3, R5, P1, !PT ;  /* 0x0000000309037210 */ /* 0x000fe20000ffe405 */
[----:B------:R-:W-:-:S04]  /*2b80*/  IMAD R7, R13, UR4, RZ ;  /* 0x000000040d077c24 */ /* 0x000fc8000f8e02ff */
[C---:B------:R-:W-:Y:S02]  /*2b90*/  IMAD R7, R12.reuse, UR5, R7 ;  /* 0x000000050c077c24 */ /* 0x040fe4000f8e0207 */
[----:B------:R-:W-:-:S04]  /*2ba0*/  IMAD.WIDE.U32 R14, R12, UR4, R2 ;  /* 0x000000040c0e7c25 */ /* 0x000fc8000f8e0002 */
[----:B------:R-:W-:Y:S05]  /*2bb0*/  @P0 BRA `(.L_x_32) ;  /* 0x0000000800c80947 */ /* 0x000fea0003800000 */
[----:B-----5:R-:W-:Y:S01]  /*2bc0*/  FSETP.NEU.AND P0, PT, R35, RZ, PT ;  /* 0x000000ff2300720b */ /* 0x020fe20003f0d000 */
[----:B------:R-:W-:Y:S01]  /*2bd0*/  BSSY B0, `(.L_x_32) ;  /* 0x00000b0000007945 */ /* 0x000fe20003800000 */
[----:B------:R-:W-:Y:S02]  /*2be0*/  IMAD.IADD R49, R15, 0x1, R7 ;  /* 0x000000010f317824 */ /* 0x000fe400078e0207 */
[----:B------:R-:W-:Y:S02]  /*2bf0*/  IMAD.IADD R32, R45, 0x1, -R0 ;  /* 0x000000012d207824 */ /* 0x000fe400078e0a00 */
[----:B------:R-:W-:-:S07]  /*2c00*/  IMAD.IADD R54, R43, 0x1, -R8 ;  /* 0x000000012b367824 */ /* 0x000fce00078e0a08 */
[----:B------:R-:W-:Y:S05]  /*2c10*/  @!P0 BRA `(.L_x_33) ;  /* 0x0000000400fc8947 */ /* 0x000fea0003800000 */
[----:B------:R-:W0:Y:S01]  /*2c20*/  LDC.64 R20, c[0x0][0x5b8] ;  /* 0x00016e00ff147b82 */ /* 0x000e220000000a00 */
[----:B------:R-:W-:-:S07]  /*2c30*/  ULDC.64 UR4, c[0x0][0x5c0] ;  /* 0x0001700000047ab9 */ /* 0x000fce0000000a00 */
[----:B------:R-:W1:Y:S08]  /*2c40*/  LDC.64 R50, c[0x0][0x5b0] ;  /* 0x00016c00ff327b82 */ /* 0x000e700000000a00 */
[----:B------:R-:W2:Y:S01]  /*2c50*/  LDC.64 R52, c[0x0][0x5a8] ;  /* 0x00016a00ff347b82 */ /* 0x000ea20000000a00 */
[-C--:B0-----:R-:W-:Y:S02]  /*2c60*/  IMAD R0, R11, R20.reuse, RZ ;  /* 0x000000140b007224 */ /* 0x081fe400078e02ff */
[----:B------:R-:W-:-:S04]  /*2c70*/  IMAD.WIDE.U32 R2, R33, R20, R38 ;  /* 0x0000001421027225 */ /* 0x000fc800078e0026 */
[----:B------:R-:W-:Y:S01]  /*2c80*/  IMAD R21, R33, R21, R0 ;  /* 0x0000001521157224 */ /* 0x000fe200078e0200 */
[----:B------:R-:W-:Y:S01]  /*2c90*/  IADD3 R4, P0, R8, R2, RZ ;  /* 0x0000000208047210 */ /* 0x000fe20007f1e0ff */
[----:B-1----:R-:W-:-:S03]  /*2ca0*/  IMAD R0, R13, R50, RZ ;  /* 0x000000320d007224 */ /* 0x002fc600078e02ff */
[----:B------:R-:W-:Y:S01]  /*2cb0*/  IADD3.X R5, R9, R3, R21, P0, !PT ;  /* 0x0000000309057210 */ /* 0x000fe200007fe415 */
[----:B------:R-:W-:Y:S01]  /*2cc0*/  IMAD R47, R12, R51, R0 ;  /* 0x000000330c2f7224 */ /* 0x000fe200078e0200 */
[----:B------:R-:W-:Y:S01]  /*2cd0*/  ISETP.GT.AND P0, PT, R54, RZ, PT ;  /* 0x000000ff3600720c */ /* 0x000fe20003f04270 */
[----:B------:R-:W-:-:S03]  /*2ce0*/  IMAD.WIDE.U32 R2, R12, R50, R4 ;  /* 0x000000320c027225 */ /* 0x000fc600078e0004 */
[----:B------:R-:W-:Y:S01]  /*2cf0*/  ISETP.GT.AND P2, PT, R32, RZ, P0 ;  /* 0x000000ff2000720c */ /* 0x000fe20000744270 */
[----:B------:R-:W-:Y:S01]  /*2d00*/  IMAD.IADD R0, R3, 0x1, R47 ;  /* 0x0000000103007824 */ /* 0x000fe200078e022f */
[----:B--2---:R-:W-:-:S04]  /*2d10*/  LEA R6, P1, R2, R52, 0x1 ;  /* 0x0000003402067211 */ /* 0x004fc800078208ff */
[----:B------:R-:W-:-:S07]  /*2d20*/  LEA.HI.X R7, R2, R53, R0, 0x1, P1 ;  /* 0x0000003502077211 */ /* 0x000fce00008f0c00 */
[----:B------:R0:W2:Y:S01]  /*2d30*/  @P2 LDG.E.LTC128B.U16 R0, desc[UR48][R6.64] ;  /* 0x0000003006002981 */ /* 0x0000a2000c1e1520 */
[----:B------:R-:W-:Y:S01]  /*2d40*/  IMAD.WIDE.U32 R2, R12, R50, R8 ;  /* 0x000000320c027225 */ /* 0x000fe200078e0008 */
[----:B------:R-:W-:Y:S02]  /*2d50*/  BSSY B1, `(.L_x_34) ;  /* 0x0000014000017945 */ /* 0x000fe40003800000 */
[----:B------:R-:W-:-:S04]  /*2d60*/  IADD3 R10, P1, R38, R2, RZ ;  /* 0x00000002260a7210 */ /* 0x000fc80007f3e0ff */
[----:B------:R-:W-:Y:S02]  /*2d70*/  IADD3.X R11, R39, R47, R3, P1, !PT ;  /* 0x0000002f270b7210 */ /* 0x000fe40000ffe403 */
[----:B0-----:R-:W-:Y:S01]  /*2d80*/  SHF.L.U64.HI R7, R50, 0x3, R51 ;  /* 0x0000000332077819 */ /* 0x001fe20000010233 */
[----:B------:R-:W-:-:S04]  /*2d90*/  IMAD.WIDE.U32 R10, R33, R20, R10 ;  /* 0x00000014210a7225 */ /* 0x000fc800078e000a */
[----:B------:R-:W-:Y:S02]  /*2da0*/  IMAD.IADD R6, R21, 0x1, R11 ;  /* 0x0000000115067824 */ /* 0x000fe400078e020b */
[----:B--2---:R-:W-:-:S04]  /*2db0*/  IMAD.U32 R2, R0, 0x10000, RZ ;  /* 0x0001000000027824 */ /* 0x004fc800078e00ff */
[----:B------:R-:W-:Y:S01]  /*2dc0*/  FMUL R3, R2, R35 ;  /* 0x0000002302037220 */ /* 0x000fe20000400000 */
[----:B------:R-:W-:-:S03]  /*2dd0*/  LEA R2, P1, R14, UR4, 0x1 ;  /* 0x000000040e027c11 */ /* 0x000fc6000f8208ff */
[----:B------:R-:W-:Y:S01]  /*2de0*/  FFMA R24, R24, R34, R3 ;  /* 0x0000002218187223 */ /* 0x000fe20000000003 */
[----:B------:R-:W-:Y:S02]  /*2df0*/  LEA.HI.X R3, R14, UR5, R49, 0x1, P1 ;  /* 0x000000050e037c11 */ /* 0x000fe400088f0c31 */
[----:B------:R-:W-:Y:S02]  /*2e00*/  ISETP.GT.AND P1, PT, R54, 0x1, PT ;  /* 0x000000013600780c */ /* 0x000fe40003f24270 */
[----:B------:R-:W-:Y:S02]  /*2e10*/  F2FP.BF16.F32.PACK_AB R24, RZ, R24 ;  /* 0x00000018ff18723e */ /* 0x000fe400000010ff */
[----:B------:R-:W-:Y:S02]  /*2e20*/  ISETP.GT.AND P3, PT, R32, RZ, P1 ;  /* 0x000000ff2000720c */ /* 0x000fe40000f64270 */
[C---:B------:R-:W-:Y:S01]  /*2e30*/  LEA R14, P4, R10.reuse, R52, 0x1 ;  /* 0x000000340a0e7211 */ /* 0x040fe200078808ff */
[----:B------:R0:W-:Y:S03]  /*2e40*/  @P2 STG.E.U16 desc[UR48][R2.64], R24 ;  /* 0x0000001802002986 */ /* 0x0001e6000c101530 */
[----:B------:R-:W-:Y:S01]  /*2e50*/  LEA.HI.X R15, R10, R53, R6, 0x1, P4 ;  /* 0x000000350a0f7211 */ /* 0x000fe200020f0c06 */
[----:B------:R-:W-:-:S06]  /*2e60*/  IMAD.SHL.U32 R6, R50, 0x8, RZ ;  /* 0x0000000832067824 */ /* 0x000fcc00078e00ff */
[----:B------:R-:W-:Y:S05]  /*2e70*/  @!P3 BRA `(.L_x_35) ;  /* 0x000000000004b947 */ /* 0x000fea0003800000 */
[----:B------:R1:W5:Y:S02]  /*2e80*/  LDG.E.LTC128B.U16 R0, desc[UR48][R14.64+0x2] ;  /* 0x000002300e007981 */ /* 0x000364000c1e1520 */
.L_x_35:
[----:B------:R-:W-:Y:S05]  /*2e90*/  BSYNC B1 ;  /* 0x0000000000017941 */ /* 0x000fea0003800000 */
.L_x_34:
[----:B------:R-:W-:Y:S01]  /*2ea0*/  IMAD.WIDE.U32 R6, R12, R50, R6 ;  /* 0x000000320c067225 */ /* 0x000fe200078e0006 */
[----:B------:R-:W-:-:S03]  /*2eb0*/  ISETP.GT.AND P0, PT, R32, 0x8, P0 ;  /* 0x000000082000780c */ /* 0x000fc60000704270 */
[----:B-----5:R-:W-:Y:S02]  /*2ec0*/  IMAD.U32 R10, R0, 0x10000, RZ ;  /* 0x00010000000a7824 */ /* 0x020fe400078e00ff */
[----:B------:R-:W-:Y:S01]  /*2ed0*/  IMAD.IADD R47, R47, 0x1, R7 ;  /* 0x000000012f2f7824 */ /* 0x000fe200078e0207 */
[----:B------:R-:W-:Y:S01]  /*2ee0*/  IADD3 R7, P2, R4, R6, RZ ;  /* 0x0000000604077210 */ /* 0x000fe20007f5e0ff */
[----:B------:R-:W-:-:S04]  /*2ef0*/  FMUL R10, R10, R35 ;  /* 0x000000230a0a7220 */ /* 0x000fc80000400000 */
[----:B------:R-:W-:Y:S02]  /*2f00*/  IMAD.X R12, R47, 0x1, R5, P2 ;  /* 0x000000012f0c7824 */ /* 0x000fe400010e0605 */
[----:B------:R-:W-:Y:S01]  /*2f10*/  FFMA R10, R25, R34, R10 ;  /* 0x00000022190a7223 */ /* 0x000fe2000000000a */
[----:B------:R-:W-:-:S04]  /*2f20*/  LEA R4, P2, R7, R52, 0x1 ;  /* 0x0000003407047211 */ /* 0x000fc800078408ff */
[--C-:B------:R-:W-:Y:S02]  /*2f30*/  LEA.HI.X R5, R7, R53, R12.reuse, 0x1, P2 ;  /* 0x0000003507057211 */ /* 0x100fe400010f0c0c */
[----:B------:R-:W-:Y:S02]  /*2f40*/  F2FP.BF16.F32.PACK_AB R10, RZ, R10 ;  /* 0x0000000aff0a723e */ /* 0x000fe400000010ff */
[----:B------:R-:W-:-:S03]  /*2f50*/  PRMT R12, R0, 0x7610, R12 ;  /* 0x00007610000c7816 */ /* 0x000fc6000000000c */
[----:B------:R2:W-:Y:S04]  /*2f60*/  @P3 STG.E.U16 desc[UR48][R2.64+0x2], R10 ;  /* 0x0000020a02003986 */ /* 0x0005e8000c101530 */
[----:B------:R-:W3:Y:S01]  /*2f70*/  @P0 LDG.E.LTC128B.U16 R12, desc[UR48][R4.64] ;  /* 0x00000030040c0981 */ /* 0x000ee2000c1e1520 */
[----:B------:R-:W-:Y:S01]  /*2f80*/  IADD3 R8, P2, P3, R38, R6, R8 ;  /* 0x0000000626087210 */ /* 0x000fe20007b5e008 */
[----:B------:R-:W-:Y:S01]  /*2f90*/  BSSY B1, `(.L_x_36) ;  /* 0x0000011000017945 */ /* 0x000fe20003800000 */
[----:B------:R-:W-:Y:S02]  /*2fa0*/  SHF.L.U64.HI R11, R41, 0x1, R40 ;  /* 0x00000001290b7819 */ /* 0x000fe40000010228 */
[----:B------:R-:W-:Y:S02]  /*2fb0*/  IADD3.X R9, R39, R47, R9, P2, P3 ;  /* 0x0000002f27097210 */ /* 0x000fe400017e6409 */
[----:B------:R-:W-:-:S02]  /*2fc0*/  LEA R6, P2, R41, R2, 0x1 ;  /* 0x0000000229067211 */ /* 0x000fc400078408ff */
[----:B------:R-:W-:Y:S01]  /*2fd0*/  ISETP.GT.AND P1, PT, R32, 0x8, P1 ;  /* 0x000000082000780c */ /* 0x000fe20000f24270 */
[----:B------:R-:W-:-:S03]  /*2fe0*/  IMAD.WIDE.U32 R8, R33, R20, R8 ;  /* 0x0000001421087225 */ /* 0x000fc600078e0008 */
[----:B--2---:R-:W-:Y:S01]  /*2ff0*/  LEA R10, P3, R8, R52, 0x1 ;  /* 0x00000034080a7211 */ /* 0x004fe200078608ff */
[----:B---3--:R-:W-:-:S04]  /*3000*/  IMAD.U32 R0, R12, 0x10000, RZ ;  /* 0x000100000c007824 */ /* 0x008fc800078e00ff */
[----:B------:R-:W-:Y:S01]  /*3010*/  FMUL R7, R0, R35 ;  /* 0x0000002300077220 */ /* 0x000fe20000400000 */
[----:B------:R-:W-:-:S03]  /*3020*/  IMAD.IADD R0, R21, 0x1, R9 ;  /* 0x0000000115007824 */ /* 0x000fc600078e0209 */
[----:B------:R-:W-:-:S05]  /*3030*/  FFMA R7, R26, R34, R7 ;  /* 0x000000221a077223 */ /* 0x000fca0000000007 */
[----:B------:R-:W-:Y:S01]  /*3040*/  F2FP.BF16.F32.PACK_AB R4, RZ, R7 ;  /* 0x00000007ff04723e */ /* 0x000fe200000010ff */
[----:B------:R-:W-:Y:S01]  /*3050*/  IMAD.X R7, R11, 0x1, R3, P2 ;  /* 0x000000010b077824 */ /* 0x000fe200010e0603 */
[----:B------:R-:W-:-:S04]  /*3060*/  LEA.HI.X R11, R8, R53, R0, 0x1, P3 ;  /* 0x00000035080b7211 */ /* 0x000fc800018f0c00 */
[----:B------:R2:W-:Y:S01]  /*3070*/  @P0 STG.E.U16 desc[UR48][R6.64], R4 ;  /* 0x0000000406000986 */ /* 0x0005e2000c101530 */
[----:B------:R-:W-:Y:S05]  /*3080*/  @!P1 BRA `(.L_x_37) ;  /* 0x0000000000049947 */ /* 0x000fea0003800000 */
[----:B------:R3:W5:Y:S02]  /*3090*/  LDG.E.LTC128B.U16 R12, desc[UR48][R10.64+0x2] ;  /* 0x000002300a0c7981 */ /* 0x000764000c1e1520 */
.L_x_37:
[----:B------:R-:W-:Y:S05]  /*30a0*/  BSYNC B1 ;  /* 0x0000000000017941 */ /* 0x000fea0003800000 */
.L_x_36:
[----:B-----5:R-:W-:Y:S01]  /*30b0*/  IMAD.U32 R0, R12, 0x10000, RZ ;  /* 0x000100000c007824 */ /* 0x020fe200078e00ff */
[----:B------:R-:W-:Y:S01]  /*30c0*/  ISETP.GT.AND P0, PT, R54, 0x8, PT ;  /* 0x000000083600780c */ /* 0x000fe20003f04270 */
[----:B--2---:R-:W-:Y:S01]  /*30d0*/  @P1 IMAD.MOV.U32 R4, RZ, RZ, R6 ;  /* 0x000000ffff041224 */ /* 0x004fe200078e0006 */
[----:B------:R-:W-:Y:S01]  /*30e0*/  BSSY B1, `(.L_x_38) ;  /* 0x0000009000017945 */ /* 0x000fe20003800000 */
[----:B------:R-:W-:Y:S01]  /*30f0*/  FMUL R0, R0, R35 ;  /* 0x0000002300007220 */ /* 0x000fe20000400000 */
[----:B------:R-:W-:Y:S01]  /*3100*/  @P1 IMAD.MOV.U32 R5, RZ, RZ, R7 ;  /* 0x000000ffff051224 */ /* 0x000fe200078e0007 */
[----:B------:R-:W-:Y:S02]  /*3110*/  ISETP.GT.AND P2, PT, R32, RZ, P0 ;  /* 0x000000ff2000720c */ /* 0x000fe40000744270 */
[----:B------:R-:W-:-:S05]  /*3120*/  FFMA R0, R27, R34, R0 ;  /* 0x000000221b007223 */ /* 0x000fca0000000000 */
[----:B------:R-:W-:-:S05]  /*3130*/  F2FP.BF16.F32.PACK_AB R0, RZ, R0 ;  /* 0x00000000ff00723e */ /* 0x000fca00000010ff */
[----:B------:R2:W-:Y:S01]  /*3140*/  @P1 STG.E.U16 desc[UR48][R4.64+0x2], R0 ;  /* 0x0000020004001986 */ /* 0x0005e2000c101530 */
[----:B------:R-:W-:Y:S05]  /*3150*/  @!P2 BRA `(.L_x_39) ;  /* 0x000000000004a947 */ /* 0x000fea0003800000 */
[----:B------:R4:W5:Y:S02]  /*3160*/  LDG.E.LTC128B.U16 R12, desc[UR48][R14.64+0x10] ;  /* 0x000010300e0c7981 */ /* 0x000964000c1e1520 */
.L_x_39:
[----:B------:R-:W-:Y:S05]  /*3170*/  BSYNC B1 ;  /* 0x0000000000017941 */ /* 0x000fea0003800000 */
.L_x_38:
[----:B--2--5:R-:W-:Y:S01]  /*3180*/  IMAD.U32 R0, R12, 0x10000, RZ ;  /* 0x000100000c007824 */ /* 0x024fe200078e00ff */
[----:B------:R-:W-:Y:S01]  /*3190*/  ISETP.GT.AND P1, PT, R54, 0x9, PT ;  /* 0x000000093600780c */ /* 0x000fe20003f24270 */
[----:B------:R-:W-:Y:S02]  /*31a0*/  BSSY B1, `(.L_x_40) ;  /* 0x0000008000017945 */ /* 0x000fe40003800000 */
[----:B------:R-:W-:Y:S01]  /*31b0*/  FMUL R5, R0, R35 ;  /* 0x0000002300057220 */ /* 0x000fe20000400000 */
[----:B------:R-:W-:-:S03]  /*31c0*/  ISETP.GT.AND P3, PT, R32, RZ, P1 ;  /* 0x000000ff2000720c */ /* 0x000fc60000f64270 */
[----:B------:R-:W-:-:S05]  /*31d0*/  FFMA R5, R28, R34, R5 ;  /* 0x000000221c057223 */ /* 0x000fca0000000005 */
[----:B------:R-:W-:-:S05]  /*31e0*/  F2FP.BF16.F32.PACK_AB R5, RZ, R5 ;  /* 0x00000005ff05723e */ /* 0x000fca00000010ff */
[----:B------:R2:W-:Y:S01]  /*31f0*/  @P2 STG.E.U16 desc[UR48][R2.64+0x10], R5 ;  /* 0x0000100502002986 */ /* 0x0005e2000c101530 */
[----:B------:R-:W-:Y:S05]  /*3200*/  @!P3 BRA `(.L_x_41) ;  /* 0x000000000004b947 */ /* 0x000fea0003800000 */
[----:B------:R0:W5:Y:S02]  /*3210*/  LDG.E.LTC128B.U16 R12, desc[UR48][R14.64+0x12] ;  /* 0x000012300e0c7981 */ /* 0x000164000c1e1520 */
.L_x_41:
[----:B------:R-:W-:Y:S05]  /*3220*/  BSYNC B1 ;  /* 0x0000000000017941 */ /* 0x000fea0003800000 */
.L_x_40:
[----:B-----5:R-:W-:Y:S01]  /*3230*/  IMAD.U32 R0, R12, 0x10000, RZ ;  /* 0x000100000c007824 */ /* 0x020fe200078e00ff */
[----:B------:R-:W-:Y:S01]  /*3240*/  ISETP.GT.AND P0, PT, R32, 0x8, P0 ;  /* 0x000000082000780c */ /* 0x000fe20000704270 */
[----:B------:R-:W-:Y:S02]  /*3250*/  BSSY B1, `(.L_x_42) ;  /* 0x0000007000017945 */ /* 0x000fe40003800000 */
[----:B------:R-:W-:-:S04]  /*3260*/  FMUL R0, R0, R35 ;  /* 0x0000002300007220 */ /* 0x000fc80000400000 */
[----:B------:R-:W-:-:S05]  /*3270*/  FFMA R0, R29, R34, R0 ;  /* 0x000000221d007223 */ /* 0x000fca0000000000 */
[----:B------:R-:W-:-:S05]  /*3280*/  F2FP.BF16.F32.PACK_AB R0, RZ, R0 ;  /* 0x00000000ff00723e */ /* 0x000fca00000010ff */
[----:B------:R0:W-:Y:S01]  /*3290*/  @P3 STG.E.U16 desc[UR48][R2.64+0x12], R0 ;  /* 0x0000120002003986 */ /* 0x0001e2000c101530 */
[----:B------:R-:W-:Y:S05]  /*32a0*/  @!P0 BRA `(.L_x_43) ;  /* 0x0000000000048947 */ /* 0x000fea0003800000 */
[----:B------:R0:W5:Y:S02]  /*32b0*/  LDG.E.LTC128B.U16 R12, desc[UR48][R10.64+0x10] ;  /* 0x000010300a0c7981 */ /* 0x000164000c1e1520 */
.L_x_43:
[----:B------:R-:W-:Y:S05]  /*32c0*/  BSYNC B1 ;  /* 0x0000000000017941 */ /* 0x000fea0003800000 */
.L_x_42:
[----:B0----5:R-:W-:Y:S01]  /*32d0*/  IMAD.U32 R0, R12, 0x10000, RZ ;  /* 0x000100000c007824 */ /* 0x021fe200078e00ff */
[----:B------:R-:W-:Y:S01]  /*32e0*/  ISETP.GT.AND P1, PT, R32, 0x8, P1 ;  /* 0x000000082000780c */ /* 0x000fe20000f24270 */
[----:B--2---:R-:W-:Y:S01]  /*32f0*/  @P0 IMAD.MOV.U32 R2, RZ, RZ, R6 ;  /* 0x000000ffff020224 */ /* 0x004fe200078e0006 */
[----:B------:R-:W-:Y:S01]  /*3300*/  BSSY B1, `(.L_x_44) ;  /* 0x0000009000017945 */ /* 0x000fe20003800000 */
[----:B------:R-:W-:-:S04]  /*3310*/  FMUL R3, R0, R35 ;  /* 0x0000002300037220 */ /* 0x000fc80000400000 */
[----:B------:R-:W-:-:S05]  /*3320*/  FFMA R3, R30, R34, R3 ;  /* 0x000000221e037223 */ /* 0x000fca0000000003 */
[----:B------:R-:W-:-:S04]  /*3330*/  F2FP.BF16.F32.PACK_AB R3, RZ, R3 ;  /* 0x00000003ff03723e */ /* 0x000fc800000010ff */
[----:B------:R-:W-:Y:S01]  /*3340*/  PRMT R0, R3, 0x7610, R0 ;  /* 0x0000761003007816 */ /* 0x000fe20000000000 */
[----:B------:R-:W-:-:S05]  /*3350*/  @P0 IMAD.MOV.U32 R3, RZ, RZ, R7 ;  /* 0x000000ffff030224 */ /* 0x000fca00078e0007 */
[----:B------:R0:W-:Y:S01]  /*3360*/  @P0 STG.E.U16 desc[UR48][R2.64+0x10], R0 ;  /* 0x0000100002000986 */ /* 0x0001e2000c101530 */
[----:B------:R-:W-:Y:S05]  /*3370*/  @!P1 BRA `(.L_x_45) ;  /* 0x0000000000049947 */ /* 0x000fea0003800000 */
[----:B------:R2:W5:Y:S02]  /*3380*/  LDG.E.LTC128B.U16 R12, desc[UR48][R10.64+0x12] ;  /* 0x000012300a0c7981 */ /* 0x000564000c1e1520 */
.L_x_45:
[----:B------:R-:W-:Y:S05]  /*3390*/  BSYNC B1 ;  /* 0x0000000000017941 */ /* 0x000fea0003800000 */
.L_x_44:
[----:B------:R-:W-:Y:S05]  /*33a0*/  @!P1 BRA `(.L_x_46) ;  /* 0x0000000000c89947 */ /* 0x000fea0003800000 */
[----:B-----5:R-:W-:-:S04]  /*33b0*/  IMAD.U32 R12, R12, 0x10000, RZ ;  /* 0x000100000c0c7824 */ /* 0x020fc800078e00ff */
[----:B------:R-:W-:-:S04]  /*33c0*/  FMUL R12, R12, R35 ;  /* 0x000000230c0c7220 */ /* 0x000fc80000400000 */
[----:B------:R-:W-:-:S05]  /*33d0*/  FFMA R12, R31, R34, R12 ;  /* 0x000000221f0c7223 */ /* 0x000fca000000000c */
[----:B------:R-:W-:-:S05]  /*33e0*/  F2FP.BF16.F32.PACK_AB R12, RZ, R12 ;  /* 0x0000000cff0c723e */ /* 0x000fca00000010ff */
[----:B------:R0:W-:Y:S01]  /*33f0*/  STG.E.U16 desc[UR48][R6.64+0x12], R12 ;  /* 0x0000120c06007986 */ /* 0x0001e2000c101530 */
[----:B------:R-:W-:Y:S05]  /*3400*/  BRA `(.L_x_46) ;  /* 0x0000000000b07947 */ /* 0x000fea0003800000 */
.L_x_33:
[----:B------:R-:W-:Y:S01]  /*3410*/  ULDC.64 UR4, c[0x0][0x5c0] ;  /* 0x0001700000047ab9 */ /* 0x000fe20000000a00 */
[----:B------:R-:W-:Y:S01]  /*3420*/  ISETP.GT.AND P0, PT, R54, RZ, PT ;  /* 0x000000ff3600720c */ /* 0x000fe20003f04270 */
[-C--:B------:R-:W-:Y:S01]  /*3430*/  FMUL R24, R24, R34.reuse ;  /* 0x0000002218187220 */ /* 0x080fe20000400000 */
[----:B------:R-:W-:Y:S01]  /*3440*/  LEA R2, P5, R14, UR4, 0x1 ;  /* 0x000000040e027c11 */ /* 0x000fe2000f8a08ff */
[-C--:B------:R-:W-:Y:S01]  /*3450*/  FMUL R25, R25, R34.reuse ;  /* 0x0000002219197220 */ /* 0x080fe20000400000 */
[----:B------:R-:W-:Y:S01]  /*3460*/  ISETP.GT.AND P2, PT, R54, 0x1, PT ;  /* 0x000000013600780c */ /* 0x000fe20003f44270 */
[-C--:B------:R-:W-:Y:S01]  /*3470*/  FMUL R26, R26, R34.reuse ;  /* 0x000000221a1a7220 */ /* 0x080fe20000400000 */
[----:B------:R-:W-:Y:S01]  /*3480*/  ISETP.GT.AND P4, PT, R32, RZ, P0 ;  /* 0x000000ff2000720c */ /* 0x000fe20000784270 */
[-C--:B------:R-:W-:Y:S01]  /*3490*/  FMUL R27, R27, R34.reuse ;  /* 0x000000221b1b7220 */ /* 0x080fe20000400000 */
[----:B------:R-:W-:Y:S01]  /*34a0*/  LEA.HI.X R3, R14, UR5, R49, 0x1, P5 ;  /* 0x000000050e037c11 */ /* 0x000fe2000a8f0c31 */
[-C--:B------:R-:W-:Y:S01]  /*34b0*/  FMUL R28, R28, R34.reuse ;  /* 0x000000221c1c7220 */ /* 0x080fe20000400000 */
[----:B------:R-:W-:Y:S01]  /*34c0*/  ISETP.GT.AND P5, PT, R32, RZ, P2 ;  /* 0x000000ff2000720c */ /* 0x000fe200017a4270 */
[----:B------:R-:W-:Y:S01]  /*34d0*/  FMUL R29, R29, R34 ;  /* 0x000000221d1d7220 */ /* 0x000fe20000400000 */
[----:B------:R-:W-:Y:S01]  /*34e0*/  F2FP.BF16.F32.PACK_AB R24, RZ, R24 ;  /* 0x00000018ff18723e */ /* 0x000fe200000010ff */
[-C--:B------:R-:W-:Y:S01]  /*34f0*/  FMUL R30, R30, R34.reuse ;  /* 0x000000221e1e7220 */ /* 0x080fe20000400000 */
[----:B------:R-:W-:Y:S01]  /*3500*/  F2FP.BF16.F32.PACK_AB R25, RZ, R25 ;  /* 0x00000019ff19723e */ /* 0x000fe200000010ff */
[----:B------:R-:W-:Y:S01]  /*3510*/  FMUL R31, R31, R34 ;  /* 0x000000221f1f7220 */ /* 0x000fe20000400000 */
[----:B------:R-:W-:-:S02]  /*3520*/  SHF.L.U64.HI R5, R41, 0x1, R40 ;  /* 0x0000000129057819 */ /* 0x000fc40000010228 */
[C---:B------:R-:W-:Y:S01]  /*3530*/  ISETP.GT.AND P3, PT, R54.reuse, 0x8, PT ;  /* 0x000000083600780c */ /* 0x040fe20003f64270 */
[----:B------:R-:W-:Y:S01]  /*3540*/  @P4 STG.E.U16 desc[UR48][R2.64], R24 ;  /* 0x0000001802004986 */ /* 0x000fe2000c101530 */
[----:B------:R-:W-:Y:S02]  /*3550*/  ISETP.GT.AND P1, PT, R54, 0x9, PT ;  /* 0x000000093600780c */ /* 0x000fe40003f24270 */
[C---:B------:R-:W-:Y:S01]  /*3560*/  ISETP.GT.AND P0, PT, R32.reuse, 0x8, P0 ;  /* 0x000000082000780c */ /* 0x040fe20000704270 */
[----:B------:R-:W-:Y:S01]  /*3570*/  @P5 STG.E.U16 desc[UR48][R2.64+0x2], R25 ;  /* 0x0000021902005986 */ /* 0x000fe2000c101530 */
[----:B------:R-:W-:Y:S02]  /*3580*/  LEA R4, P5, R41, R2, 0x1 ;  /* 0x0000000229047211 */ /* 0x000fe400078a08ff */
[C---:B------:R-:W-:Y:S02]  /*3590*/  ISETP.GT.AND P2, PT, R32.reuse, 0x8, P2 ;  /* 0x000000082000780c */ /* 0x040fe40001744270 */
[C---:B------:R-:W-:Y:S01]  /*35a0*/  ISETP.GT.AND P4, PT, R32.reuse, RZ, P3 ;  /* 0x000000ff2000720c */ /* 0x040fe20001f84270 */
[----:B------:R-:W-:Y:S01]  /*35b0*/  IMAD.X R5, R5, 0x1, R3, P5 ;  /* 0x0000000105057824 */ /* 0x000fe200028e0603 */
[----:B------:R-:W-:-:S02]  /*35c0*/  ISETP.GT.AND P5, PT, R32, RZ, P1 ;  /* 0x000000ff2000720c */ /* 0x000fc40000fa4270 */
[C---:B------:R-:W-:Y:S02]  /*35d0*/  ISETP.GT.AND P3, PT, R32.reuse, 0x8, P3 ;  /* 0x000000082000780c */ /* 0x040fe40001f64270 */
[----:B------:R-:W-:Y:S02]  /*35e0*/  F2FP.BF16.F32.PACK_AB R26, RZ, R26 ;  /* 0x0000001aff1a723e */ /* 0x000fe400000010ff */
[----:B------:R-:W-:Y:S02]  /*35f0*/  F2FP.BF16.F32.PACK_AB R27, RZ, R27 ;  /* 0x0000001bff1b723e */ /* 0x000fe400000010ff */
[----:B------:R-:W-:Y:S01]  /*3600*/  ISETP.GT.AND P1, PT, R32, 0x8, P1 ;  /* 0x000000082000780c */ /* 0x000fe20000f24270 */
[----:B------:R-:W-:Y:S01]  /*3610*/  @P0 STG.E.U16 desc[UR48][R4.64], R26 ;  /* 0x0000001a04000986 */ /* 0x000fe2000c101530 */
[----:B------:R-:W-:Y:S02]  /*3620*/  F2FP.BF16.F32.PACK_AB R28, RZ, R28 ;  /* 0x0000001cff1c723e */ /* 0x000fe400000010ff */
[----:B------:R-:W-:Y:S01]  /*3630*/  F2FP.BF16.F32.PACK_AB R29, RZ, R29 ;  /* 0x0000001dff1d723e */ /* 0x000fe200000010ff */
[----:B------:R-:W-:Y:S01]  /*3640*/  @P2 STG.E.U16 desc[UR48][R4.64+0x2], R27 ;  /* 0x0000021b04002986 */ /* 0x000fe2000c101530 */
[----:B------:R-:W-:-:S02]  /*3650*/  F2FP.BF16.F32.PACK_AB R30, RZ, R30 ;  /* 0x0000001eff1e723e */ /* 0x000fc400000010ff */
[----:B------:R-:W-:Y:S01]  /*3660*/  F2FP.BF16.F32.PACK_AB R31, RZ, R31 ;  /* 0x0000001fff1f723e */ /* 0x000fe200000010ff */
[----:B------:R-:W-:Y:S04]  /*3670*/  @P4 STG.E.U16 desc[UR48][R2.64+0x10], R28 ;  /* 0x0000101c02004986 */ /* 0x000fe8000c101530 */
[----:B------:R0:W-:Y:S02]  /*3680*/  @P5 STG.E.U16 desc[UR48][R2.64+0x12], R29 ;  /* 0x0000121d02005986 */ /* 0x0001e4000c101530 */
[----:B0-----:R-:W-:Y:S02]  /*3690*/  @P3 IMAD.MOV.U32 R2, RZ, RZ, R4 ;  /* 0x000000ffff023224 */ /* 0x001fe400078e0004 */
[----:B------:R-:W-:-:S05]  /*36a0*/  @P3 IMAD.MOV.U32 R3, RZ, RZ, R5 ;  /* 0x000000ffff033224 */ /* 0x000fca00078e0005 */
[----:B------:R0:W-:Y:S04]  /*36b0*/  @P3 STG.E.U16 desc[UR48][R2.64+0x10], R30 ;  /* 0x0000101e02003986 */ /* 0x0001e8000c101530 */
[----:B------:R0:W-:Y:S02]  /*36c0*/  @P1 STG.E.U16 desc[UR48][R4.64+0x12], R31 ;  /* 0x0000121f04001986 */ /* 0x0001e4000c101530 */
.L_x_46:
[----:B------:R-:W-:Y:S05]  /*36d0*/  BSYNC B0 ;  /* 0x0000000000007941 */ /* 0x000fea0003800000 */
.L_x_32:
[----:B------:R-:W-:Y:S01]  /*36e0*/  LEA R22, P0, R16, R22, 0x1 ;  /* 0x0000001610167211 */ /* 0x000fe200078008ff */
[----:B------:R-:W-:Y:S01]  /*36f0*/  ULDC.64 UR4, c[0x0][0x650] ;  /* 0x0001940000047ab9 */ /* 0x000fe20000000a00 */
[----:B0-----:R-:W-:Y:S02]  /*3700*/  IMAD.U32 R0, RZ, RZ, UR45 ;  /* 0x0000002dff007e24 */ /* 0x001fe4000f8e00ff */
[----:B------:R-:W-:Y:S02]  /*3710*/  IMAD.MOV.U32 R32, RZ, RZ, -0x1 ;  /* 0xffffffffff207424 */ /* 0x000fe400078e00ff */
[----:B------:R-:W-:Y:S01]  /*3720*/  IMAD.X R19, R42, 0x1, R19, P0 ;  /* 0x000000012a137824 */ /* 0x000fe200000e0613 */
[----:B------:R-:W-:Y:S01]  /*3730*/  ISETP.GE.U32.AND P0, PT, R22, UR4, PT ;  /* 0x0000000416007c0c */ /* 0x000fe2000bf06070 */
[----:B------:R0:W-:Y:S01]  /*3740*/  SYNCS.ARRIVE.TRANS64.A1T0 RZ, [R0+UR41], RZ ;  /* 0x000000ff00ff79a7 */ /* 0x0001e20008100029 */
[----:B------:R-:W-:Y:S02]  /*3750*/  IMAD.MOV.U32 R2, RZ, RZ, -0x1 ;  /* 0xffffffffff027424 */ /* 0x000fe400078e00ff */
[----:B------:R-:W-:Y:S01]  /*3760*/  ISETP.GE.U32.AND.EX P0, PT, R19, UR5, PT, P0 ;  /* 0x0000000513007c0c */ /* 0x000fe2000bf06100 */
[----:B------:R-:W-:Y:S01]  /*3770*/  IMAD.MOV.U32 R33, RZ, RZ, -0x1 ;  /* 0xffffffffff217424 */ /* 0x000fe200078e00ff */
[----:B0-----:R-:W-:-:S11]  /*3780*/  PRMT R0, RZ, 0x7610, R0 ;  /* 0x00007610ff007816 */ /* 0x001fd60000000000 */
[----:B------:R-:W-:Y:S05]  /*3790*/  @P0 BRA `(.L_x_47) ;  /* 0x0000000400600947 */ /* 0x000fea0003800000 */
[----:B------:R-:W0:Y:S01]  /*37a0*/  LDC.64 R8, c[0x0][0x628] ;  /* 0x00018a00ff087b82 */ /* 0x000e220000000a00 */
[----:B--23--:R-:W2:Y:S01]  /*37b0*/  S2R R10, SR_CTAID.X ;  /* 0x00000000000a7919 */ /* 0x00cea20000002500 */
[----:B------:R-:W-:Y:S02]  /*37c0*/  IMAD.MOV.U32 R6, RZ, RZ, R22 ;  /* 0x000000ffff067224 */ /* 0x000fe400078e0016 */
[----:B------:R-:W-:Y:S01]  /*37d0*/  IMAD.MOV.U32 R7, RZ, RZ, R19 ;  /* 0x000000ffff077224 */ /* 0x000fe200078e0013 */
[----:B-1--4-:R-:W1:Y:S03]  /*37e0*/  S2R R14, SR_CTAID.Y ;  /* 0x00000000000e7919 */ /* 0x012e660000002600 */
[----:B------:R-:W3:Y:S08]  /*37f0*/  LDC R0, c[0x0][0x630] ;  /* 0x00018c00ff007b82 */ /* 0x000ef00000000800 */
[----:B-----5:R-:W4:Y:S01]  /*3800*/  LDC.64 R12, c[0x0][0x620] ;  /* 0x00018800ff0c7b82 */ /* 0x020f220000000a00 */
[----:B0-----:R-:W-:-:S04]  /*3810*/  ISETP.NE.U32.AND P0, PT, R8, RZ, PT ;  /* 0x000000ff0800720c */ /* 0x001fc80003f05070 */
[----:B------:R-:W-:-:S13]  /*3820*/  ISETP.NE.AND.EX P0, PT, R9, RZ, PT, P0 ;  /* 0x000000ff0900720c */ /* 0x000fda0003f05300 */
[----:B-1234-:R-:W-:Y:S05]  /*3830*/  @!P0 BRA `(.L_x_48) ;  /* 0x0000000000288947 */ /* 0x01efea0003800000 */
        /* <DEDUP_REMOVED lines=10> */
.L_x_48:
[-CC-:B------:R-:W-:Y:S01]  /*38e0*/  SHF.R.U64 R33, R6, R0.reuse, R7.reuse ;  /* 0x0000000006217219 */ /* 0x180fe20000001207 */
[----:B------:R-:W0:Y:S01]  /*38f0*/  LDC.64 R26, c[0x0][0x640] ;  /* 0x00019000ff1a7b82 */ /* 0x000e220000000a00 */
[----:B------:R-:W-:Y:S01]  /*3900*/  SHF.R.U32.HI R0, RZ, R0, R7 ;  /* 0x00000000ff007219 */ /* 0x000fe20000011607 */
[----:B------:R-:W-:Y:S01]  /*3910*/  IMAD.MOV.U32 R2, RZ, RZ, R22 ;  /* 0x000000ffff027224 */ /* 0x000fe200078e0016 */
[----:B------:R-:W-:Y:S01]  /*3920*/  IADD3 R5, P0, RZ, -R33, RZ ;  /* 0x80000021ff057210 */ /* 0x000fe20007f1e0ff */
[----:B------:R-:W-:Y:S01]  /*3930*/  IMAD.MOV.U32 R3, RZ, RZ, R19 ;  /* 0x000000ffff037224 */ /* 0x000fe200078e0013 */
[----:B------:R-:W-:Y:S01]  /*3940*/  I2FP.F32.U32 R6, R10 ;  /* 0x0000000a00067245 */ /* 0x000fe20000201000 */
[----:B------:R-:W-:Y:S02]  /*3950*/  ULDC UR4, c[0x0][0x150] ;  /* 0x0000540000047ab9 */ /* 0x000fe40000000800 */
[----:B------:R-:W1:Y:S01]  /*3960*/  LDC R4, c[0x0][0x618] ;  /* 0x00018600ff047b82 */ /* 0x000e620000000800 */
[----:B------:R-:W-:-:S02]  /*3970*/  IMAD.X R7, RZ, RZ, ~R0, P0 ;  /* 0x000000ffff077224 */ /* 0x000fc400000e0e00 */
[----:B------:R-:W-:Y:S01]  /*3980*/  FMUL R6, R6, UR4 ;  /* 0x0000000406067c20 */ /* 0x000fe20008400000 */
[----:B------:R-:W-:Y:S01]  /*3990*/  IMAD.WIDE.U32 R2, R5, R12, R2 ;  /* 0x0000000c05027225 */ /* 0x000fe200078e0002 */
[----:B------:R-:W-:-:S03]  /*39a0*/  ULDC UR4, c[0x0][0x154] ;  /* 0x0000550000047ab9 */ /* 0x000fc60000000800 */
[----:B------:R-:W-:Y:S01]  /*39b0*/  IMAD R0, R7, R12, RZ ;  /* 0x0000000c07007224 */ /* 0x000fe200078e02ff */
[----:B------:R-:W2:Y:S01]  /*39c0*/  LDC R20, c[0x0][0x608] ;  /* 0x00018200ff147b82 */ /* 0x000ea20000000800 */
[----:B------:R-:W3:Y:S02]  /*39d0*/  F2I.U32.TRUNC.NTZ R6, R6 ;  /* 0x0000000600067305 */ /* 0x000ee4000020f000 */
[----:B------:R-:W-:Y:S01]  /*39e0*/  IMAD R5, R5, R13, R0 ;  /* 0x0000000d05057224 */ /* 0x000fe200078e0200 */
[----:B------:R-:W-:-:S03]  /*39f0*/  I2FP.F32.U32 R0, R14 ;  /* 0x0000000e00007245 */ /* 0x000fc60000201000 */
[----:B------:R-:W-:Y:S01]  /*3a00*/  IMAD.IADD R3, R3, 0x1, R5 ;  /* 0x0000000103037824 */ /* 0x000fe200078e0205 */
[----:B------:R-:W4:Y:S01]  /*3a10*/  LDC R9, c[0x0][0x658] ;  /* 0x00019600ff097b82 */ /* 0x000f220000000800 */
[----:B0-----:R-:W-:-:S04]  /*3a20*/  ISETP.NE.U32.AND P0, PT, R26, RZ, PT ;  /* 0x000000ff1a00720c */ /* 0x001fc80003f05070 */
[----:B------:R-:W-:-:S03]  /*3a30*/  ISETP.NE.AND.EX P0, PT, R27, RZ, PT, P0 ;  /* 0x000000ff1b00720c */ /* 0x000fc60003f05300 */
[----:B------:R-:W0:Y:S01]  /*3a40*/  LDC R7, c[0x0][0x144] ;  /* 0x00005100ff077b82 */ /* 0x000e220000000800 */
[-CC-:B-1----:R-:W-:Y:S01]  /*3a50*/  SHF.R.U64 R8, R2, R4.reuse, R3.reuse ;  /* 0x0000000402087219 */ /* 0x182fe20000001203 */
[----:B------:R-:W-:Y:S01]  /*3a60*/  IMAD.MOV.U32 R2, RZ, RZ, 0x1 ;  /* 0x00000001ff027424 */ /* 0x000fe200078e00ff */
[----:B------:R-:W-:Y:S01]  /*3a70*/  SHF.R.U32.HI R3, RZ, R4, R3 ;  /* 0x00000004ff037219 */ /* 0x000fe20000011603 */
[----:B------:R-:W-:Y:S01]  /*3a80*/  FMUL R4, R0, UR4 ;  /* 0x0000000400047c20 */ /* 0x000fe20008400000 */
[----:B---3--:R-:W-:-:S03]  /*3a90*/  IMAD.MOV R6, RZ, RZ, -R6 ;  /* 0x000000ffff067224 */ /* 0x008fc600078e0a06 */
[----:B------:R-:W1:Y:S01]  /*3aa0*/  LDC R15, c[0x0][0x148] ;  /* 0x00005200ff0f7b82 */ /* 0x000e620000000800 */
[----:B------:R3:W0:Y:S01]  /*3ab0*/  F2I.U32.TRUNC.NTZ R12, R4 ;  /* 0x00000004000c7305 */ /* 0x000622000020f000 */
[-CC-:B--2---:R-:W-:Y:S02]  /*3ac0*/  SHF.R.U64 R11, R8, R20.reuse, R3.reuse ;  /* 0x00000014080b7219 */ /* 0x184fe40000001203 */
[----:B------:R-:W-:-:S04]  /*3ad0*/  SHF.R.U32.HI R0, RZ, R20, R3 ;  /* 0x00000014ff007219 */ /* 0x000fc80000011603 */
[----:B------:R-:W2:Y:S01]  /*3ae0*/  LDC R21, c[0x0][0x600] ;  /* 0x00018000ff157b82 */ /* 0x000ea20000000800 */
[-CC-:B----4-:R-:W-:Y:S02]  /*3af0*/  SHF.R.U64 R13, R11, R9.reuse, R0.reuse ;  /* 0x000000090b0d7219 */ /* 0x190fe40000001200 */
[-C--:B------:R-:W-:Y:S02]  /*3b00*/  SHF.L.U32 R32, R2, R9.reuse, RZ ;  /* 0x0000000902207219 */ /* 0x080fe400000006ff */
[----:B------:R-:W-:Y:S01]  /*3b10*/  SHF.R.U32.HI R3, RZ, R9, R0 ;  /* 0x00000009ff037219 */ /* 0x000fe20000011600 */
[----:B------:R-:W-:Y:S02]  /*3b20*/  IMAD.MOV.U32 R2, RZ, RZ, R13 ;  /* 0x000000ffff027224 */ /* 0x000fe400078e000d */
[----:B------:R-:W4:Y:S01]  /*3b30*/  LDC R24, c[0x0][0x648] ;  /* 0x00019200ff187b82 */ /* 0x000f220000000800 */
[----:B0-----:R-:W-:-:S07]  /*3b40*/  IMAD R25, R7, R6, R10 ;  /* 0x0000000607197224 */ /* 0x001fce00078e020a */
[----:B------:R-:W0:Y:S08]  /*3b50*/  LDC R28, c[0x0][0x638] ;  /* 0x00018e00ff1c7b82 */ /* 0x000e300000000800 */
[----:B------:R-:W0:Y:S01]  /*3b60*/  LDC R29, c[0x0][0x610] ;  /* 0x00018400ff1d7b82 */ /* 0x000e220000000800 */
[----:B-123--:R-:W-:Y:S05]  /*3b70*/  @!P0 BRA `(.L_x_49) ;  /* 0x0000000000288947 */ /* 0x00efea0003800000 */
        /* <DEDUP_REMOVED lines=10> */
.L_x_49:
[----:B------:R-:W-:Y:S01]  /*3c20*/  ISETP.NE.AND P0, PT, R23, 0x1, PT ;  /* 0x000000011700780c */ /* 0x000fe20003f05270 */
[----:B------:R-:W-:Y:S01]  /*3c30*/  VIADD R5, R21, 0xffffffff ;  /* 0xffffffff15057836 */ /* 0x000fe20000000000 */
[----:B----4-:R-:W-:Y:S01]  /*3c40*/  SHF.R.U64 R3, R2, R24, R3 ;  /* 0x0000001802037219 */ /* 0x010fe20000001203 */
[----:B------:R-:W-:Y:S01]  /*3c50*/  IMAD.MOV R12, RZ, RZ, -R12 ;  /* 0x000000ffff0c7224 */ /* 0x000fe200078e0a0c */
[----:B------:R-:W-:-:S03]  /*3c60*/  LOP3.LUT R0, R11, R44, RZ, 0xc0, !PT ;  /* 0x0000002c0b007212 */ /* 0x000fc600078ec0ff */
[----:B------:R-:W-:Y:S02]  /*3c70*/  IMAD.MOV R2, RZ, RZ, -R3 ;  /* 0x000000ffff027224 */ /* 0x000fe400078e0a03 */
[----:B------:R-:W-:Y:S01]  /*3c80*/  IMAD R32, R32, R3, R0 ;  /* 0x0000000320207224 */ /* 0x000fe200078e0200 */
[----:B------:R-:W-:Y:S01]  /*3c90*/  LOP3.LUT R3, R8, R5, RZ, 0xc0, !PT ;  /* 0x0000000508037212 */ /* 0x000fe200078ec0ff */
[----:B0-----:R-:W-:Y:S02]  /*3ca0*/  IMAD R0, R2, R28, R13 ;  /* 0x0000001c02007224 */ /* 0x001fe400078e020d */
[----:B------:R-:W-:Y:S02]  /*3cb0*/  @P0 IMAD R25, R15, R12, R14 ;  /* 0x0000000c0f190224 */ /* 0x000fe400078e020e */
[----:B------:R-:W-:Y:S02]  /*3cc0*/  IMAD.MOV.U32 R2, RZ, RZ, 0x1 ;  /* 0x00000001ff027424 */ /* 0x000fe400078e00ff */
[----:B------:R-:W-:-:S02]  /*3cd0*/  IMAD R32, R32, R29, R25 ;  /* 0x0000001d20207224 */ /* 0x000fc400078e0219 */
[----:B------:R-:W-:Y:S01]  /*3ce0*/  IMAD R3, R0, R21, R3 ;  /* 0x0000001500037224 */ /* 0x000fe200078e0203 */
[----:B------:R-:W-:-:S04]  /*3cf0*/  PRMT R0, R2, 0x7610, R0 ;  /* 0x0000761002007816 */ /* 0x000fc80000000000 */
[----:B------:R-:W-:Y:S02]  /*3d00*/  SEL R2, R3, R32, !P0 ;  /* 0x0000002003027207 */ /* 0x000fe40004000000 */
[----:B------:R-:W-:-:S07]  /*3d10*/  SEL R32, R32, R3, !P0 ;  /* 0x0000000320207207 */ /* 0x000fce0004000000 */
.L_x_47:
[----:B------:R-:W-:Y:S02]  /*3d20*/  LOP3.LUT P0, RZ, R0, 0xff, RZ, 0xc0, !PT ;  /* 0x000000ff00ff7812 */ /* 0x000fe4000780c0ff */
[----:B------:R-:W-:-:S11]  /*3d30*/  LOP3.LUT R48, R48, 0x1, RZ, 0x3c, !PT ;  /* 0x0000000130307812 */ /* 0x000fd600078e3cff */
[----:B------:R-:W-:Y:S05]  /*3d40*/  @P0 BRA `(.L_x_50) ;  /* 0xffffffd8000c0947 */ /* 0x000fea000383ffff */
[----:B------:R-:W-:Y:S05]  /*3d50*/  EXIT ;  /* 0x000000000000794d */ /* 0x000fea0003800000 */
.L_x_13:
[----:B------:R-:W-:-:S08]  /*3d60*/  ISETP.NE.AND P0, PT, R5, RZ, PT ;  /* 0x000000ff0500720c */ /* 0x000fd00003f05270 */
[----:B-----5:R-:W0:-:S00]  /*3d70*/  USETMAXREG.DEALLOC.CTAPOOL 0x28 ;  /* 0x00000028000079c8 */ /* 0x020e0000080e0500 */
[----:B------:R-:W-:Y:S05]  /*3d80*/  @P0 EXIT ;  /* 0x000000000000094d */ /* 0x000fea0003800000 */
[----:B0-----:R-:W-:Y:S01]  /*3d90*/  LOP3.LUT P0, RZ, R8, 0xff, RZ, 0xc0, !PT ;  /* 0x000000ff08ff7812 */ /* 0x001fe2000780c0ff */
[----:B------:R-:W-:Y:S02]  /*3da0*/  IMAD.MOV.U32 R6, RZ, RZ, 0x1 ;  /* 0x00000001ff067424 */ /* 0x000fe400078e00ff */
[----:B------:R-:W-:-:S10]  /*3db0*/  IMAD.MOV.U32 R7, RZ, RZ, RZ ;  /* 0x000000ffff077224 */ /* 0x000fd400078e00ff */
[----:B------:R-:W-:Y:S05]  /*3dc0*/  @!P0 BRA `(.L_x_51) ;  /* 0x0000000c00988947 */ /* 0x000fea0003800000 */
[----:B------:R-:W-:Y:S01]  /*3dd0*/  LOP3.LUT P0, RZ, R4, 0x1f, RZ, 0xc0, !PT ;  /* 0x0000001f04ff7812 */ /* 0x000fe2000780c0ff */
[----:B------:R-:W-:Y:S01]  /*3de0*/  ULDC UR21, c[0x0][0x658] ;  /* 0x0001960000157ab9 */ /* 0x000fe20000000800 */
[----:B------:R-:W-:Y:S01]  /*3df0*/  UMOV UR4, 0xffffffff ;  /* 0xffffffff00047882 */ /* 0x000fe20000000000 */
[----:B------:R-:W-:Y:S01]  /*3e00*/  BSSY B0, `(.L_x_51) ;  /* 0x00000e2000007945 */ /* 0x000fe20003800000 */
[----:B------:R-:W-:Y:S01]  /*3e10*/  USHF.L.U32 UR4, UR4, UR21, URZ ;  /* 0x0000001504047299 */ /* 0x000fe2000800063f */
[C---:B------:R-:W-:Y:S01]  /*3e20*/  ISETP.NE.AND P2, PT, R3.reuse, RZ, PT ;  /* 0x000000ff0300720c */ /* 0x040fe20003f45270 */
[----:B------:R-:W-:Y:S01]  /*3e30*/  IMAD.MOV.U32 R9, RZ, RZ, 0x1 ;  /* 0x00000001ff097424 */ /* 0x000fe200078e00ff */
[----:B------:R-:W-:Y:S01]  /*3e40*/  ISETP.NE.OR P0, PT, R3, RZ, !P0 ;  /* 0x000000ff0300720c */ /* 0x000fe20004705670 */
[----:B------:R-:W-:Y:S01]  /*3e50*/  IMAD.MOV.U32 R6, RZ, RZ, 0x1 ;  /* 0x00000001ff067424 */ /* 0x000fe200078e00ff */
[----:B------:R-:W-:Y:S01]  /*3e60*/  LOP3.LUT R8, R18, 0x2, RZ, 0xfc, !PT ;  /* 0x0000000212087812 */ /* 0x000fe200078efcff */
[----:B------:R-:W-:Y:S01]  /*3e70*/  IMAD.MOV.U32 R7, RZ, RZ, RZ ;  /* 0x000000ffff077224 */ /* 0x000fe200078e00ff */
[----:B------:R-:W-:Y:S01]  /*3e80*/  ULDC UR13, c[0x0][0x600] ;  /* 0x00018000000d7ab9 */ /* 0x000fe20000000800 */
[----:B------:R-:W-:Y:S01]  /*3e90*/  UMOV UR5, 0x1 ;  /* 0x0000000100057882 */ /* 0x000fe20000000000 */
[----:B------:R-:W-:-:S02]  /*3ea0*/  UIADD3 UR30, UR37, 0x1, URZ ;  /* 0x00000001251e7890 */ /* 0x000fc4000fffe03f */
[----:B------:R-:W-:Y:S02]  /*3eb0*/  UIADD3 UR13, UR13, -0x1, URZ ;  /* 0xffffffff0d0d7890 */ /* 0x000fe4000fffe03f */
[----:B------:R-:W-:Y:S02]  /*3ec0*/  USHF.L.U32 UR21, UR5, UR21, URZ ;  /* 0x0000001505157299 */ /* 0x000fe4000800063f */
[----:B------:R-:W-:Y:S01]  /*3ed0*/  ULOP3.LUT UR29, URZ, UR4, URZ, 0x33, !UPT ;  /* 0x000000043f1d7292 */ /* 0x000fe2000f8e333f */
[----:B------:R-:W-:-:S11]  /*3ee0*/  ULDC.64 UR22, c[0x0][0x198] ;  /* 0x0000660000167ab9 */ /* 0x000fd60000000a00 */
.L_x_63:
[----:B------:R-:W-:-:S03]  /*3ef0*/  UMOV UR4, 0xffffffff ;  /* 0xffffffff00047882 */ /* 0x000fc60000000000 */
[----:B------:R-:W-:Y:S05]  /*3f00*/  BRA.DIV UR4, `(.L_x_52) ;  /* 0x0000001204887947 */ /* 0x000fea000b800000 */
[----:B------:R-:W-:-:S13]  /*3f10*/  ELECT P6, URZ, PT ;  /* 0x00000000003f782f */ /* 0x000fda00038c0000 */
.L_x_77:
[----:B------:R-:W0:Y:S01]  /*3f20*/  LDC R3, c[0x0][0x28c] ;  /* 0x0000a300ff037b82 */ /* 0x000e220000000800 */
[----:B------:R-:W-:Y:S01]  /*3f30*/  BSSY B1, `(.L_x_53) ;  /* 0x0000059000017945 */ /* 0x000fe20003800000 */
[----:B0-----:R-:W-:-:S13]  /*3f40*/  ISETP.LT.OR P6, PT, R3, 0x1, !P6 ;  /* 0x000000010300780c */ /* 0x001fda00077c1670 */
[----:B------:R-:W-:Y:S05]  /*3f50*/  @P6 BRA `(.L_x_54) ;  /* 0x0000000400586947 */ /* 0x000fea0003800000 */
[----:B------:R-:W-:Y:S02]  /*3f60*/  IMAD.SHL.U32 R10, R2, 0x10, RZ ;  /* 0x00000010020a7824 */ /* 0x000fe400078e00ff */
[----:B------:R-:W-:Y:S02]  /*3f70*/  IMAD.SHL.U32 R32, R32, 0x40, RZ ;  /* 0x0000004020207824 */ /* 0x000fe400078e00ff */
[----:B------:R-:W-:Y:S02]  /*3f80*/  IMAD.MOV.U32 R13, RZ, RZ, RZ ;  /* 0x000000ffff0d7224 */ /* 0x000fe400078e00ff */
[----:B------:R-:W-:Y:S02]  /*3f90*/  IMAD.U32 R14, RZ, RZ, UR30 ;  /* 0x0000001eff0e7e24 */ /* 0x000fe4000f8e00ff */
[----:B------:R-:W-:Y:S02]  /*3fa0*/  IMAD.MOV.U32 R2, RZ, RZ, R6 ;  /* 0x000000ffff027224 */ /* 0x000fe400078e0006 */
[----:B------:R-:W-:-:S07]  /*3fb0*/  IMAD.MOV.U32 R3, RZ, RZ, R7 ;  /* 0x000000ffff037224 */ /* 0x000fce00078e0007 */
.L_x_58:
[----:B------:R-:W0:Y:S01]  /*3fc0*/  S2R R5, SR_CgaCtaId ;  /* 0x0000000000057919 */ /* 0x000e220000008800 */
[----:B------:R-:W-:-:S04]  /*3fd0*/  MOV R4, 0x400 ;  /* 0x0000040000047802 */ /* 0x000fc80000000f00 */
[----:B0-----:R-:W-:Y:S02]  /*3fe0*/  LEA R12, R5, R4, 0x18 ;  /* 0x00000004050c7211 */ /* 0x001fe400078ec0ff */
[----:B------:R-:W-:Y:S01]  /*3ff0*/  SHF.L.U32 R4, R2, 0x1f, RZ ;  /* 0x0000001f02047819 */ /* 0x000fe200000006ff */
[----:B------:R-:W0:Y:S02]  /*4000*/  @!P2 LDC R5, c[0x0][0x500] ;  /* 0x00014000ff05ab82 */ /* 0x000e240000000800 */
[----:B------:R-:W-:-:S04]  /*4010*/  IMAD R11, R3, 0x8, R12 ;  /* 0x00000008030b7824 */ /* 0x000fc800078e020c */
[----:B------:R-:W1:Y:S02]  /*4020*/  SYNCS.PHASECHK.TRANS64.TRYWAIT P1, [R11+URZ+0x28], R4 ;  /* 0x000028040b0075a7 */ /* 0x000e64000802017f */
[----:B-1----:R-:W-:Y:S05]  /*4030*/  @!P1 BRA `(.L_x_55) ;  /* 0x00000010005c9947 */ /* 0x002fea0003800000 */
.L_x_78:
[----:B-1----:R-:W-:Y:S01]  /*4040*/  PRMT R4, R8, 0x9910, RZ ;  /* 0x0000991008047816 */ /* 0x002fe200000000ff */
[----:B0-----:R0:W-:Y:S03]  /*4050*/  @!P2 SYNCS.ARRIVE.TRANS64 RZ, [R11+URZ], R5 ;  /* 0x000000050bffa9a7 */ /* 0x0011e6000800003f */
[----:B------:R-:W-:-:S13]  /*4060*/  ISETP.NE.AND P1, PT, R4, 0x2, PT ;  /* 0x000000020400780c */ /* 0x000fda0003f25270 */
[----:B0-----:R-:W-:Y:S05]  /*4070*/  @P1 BRA `(.L_x_56) ;  /* 0x0000000000041947 */ /* 0x001fea0003800000 */
[----:B------:R-:W-:Y:S01]  /*4080*/  BPT.TRAP 0x1 ;  /* 0x000000040000795c */ /* 0x000fe20000300000 */
.L_x_56:
[----:B------:R-:W-:Y:S05]  /*4090*/  @P0 BRA `(.L_x_57) ;  /* 0x0000000000040947 */ /* 0x000fea0003800000 */
[----:B------:R-:W-:Y:S01]  /*40a0*/  BPT.TRAP 0x1 ;  /* 0x000000040000795c */ /* 0x000fe20000300000 */
.L_x_57:
[--C-:B------:R-:W-:Y:S01]  /*40b0*/  IMAD R4, R3, 0x8000, R12.reuse ;  /* 0x0000800003047824 */ /* 0x100fe200078e020c */
[----:B------:R-:W-:Y:S01]  /*40c0*/  R2UR UR10, R13 ;  /* 0x000000000d0a72ca */ /* 0x000fe200000e0000 */
[----:B------:R-:W-:Y:S01]  /*40d0*/  IMAD R12, R3, 0x2000, R12 ;  /* 0x00002000030c7824 */ /* 0x000fe200078e020c */
[----:B------:R-:W-:Y:S01]  /*40e0*/  R2UR UR9, R11 ;  /* 0x000000000b0972ca */ /* 0x000fe200000e0000 */
[----:B------:R-:W-:Y:S01]  /*40f0*/  UIADD3 UR14, UP0, UR22, 0xf0, URZ ;  /* 0x000000f0160e7890 */ /* 0x000fe2000ff1e03f */
[----:B------:R-:W-:Y:S01]  /*4100*/  R2UR UR40, R4 ;  /* 0x00000000042872ca */ /* 0x000fe200000e0000 */
[----:B------:R-:W-:Y:S01]  /*4110*/  VIADD R14, R14, 0xffffffff ;  /* 0xffffffff0e0e7836 */ /* 0x000fe20000000000 */
[----:B------:R-:W-:Y:S01]  /*4120*/  R2UR UR18, R12 ;  /* 0x000000000c1272ca */ /* 0x000fe200000e0000 */
[----:B------:R-:W-:Y:S01]  /*4130*/  UIADD3.X UR15, URZ, UR23, URZ, UP0, !UPT ;  /* 0x000000173f0f7290 */ /* 0x000fe200087fe43f */
[----:B------:R-:W-:Y:S01]  /*4140*/  R2UR UR11, R32 ;  /* 0x00000000200b72ca */ /* 0x000fe200000e0000 */
[----:B------:R-:W-:Y:S01]  /*4150*/  UIADD3 UR6, UP1, UR22, 0x1f0, URZ ;  /* 0x000001f016067890 */ /* 0x000fe2000ff3e03f */
[----:B------:R-:W-:Y:S01]  /*4160*/  R2UR UR12, R33 ;  /* 0x00000000210c72ca */ /* 0x000fe200000e0000 */
[----:B------:R-:W-:Y:S01]  /*4170*/  UMOV UR4, 0x0 ;  /* 0x0000000000047882 */ /* 0x000fe20000000000 */
[----:B------:R-:W-:Y:S01]  /*4180*/  R2UR UR35, R10 ;  /* 0x000000000a2372ca */ /* 0x000fe200000e0000 */
[----:B------:R-:W-:Y:S01]  /*4190*/  UIADD3 UR58, UR10, 0x40, URZ ;  /* 0x000000400a3a7890 */ /* 0x000fe2000fffe03f */
[----:B------:R-:W-:Y:S01]  /*41a0*/  ISETP.GT.AND P3, PT, R14, 0x1, PT ;  /* 0x000000010e00780c */ /* 0x000fe20003f64270 */
[----:B------:R-:W-:Y:S01]  /*41b0*/  UIADD3 UR50, UR10, 0x80, URZ ;  /* 0x000000800a327890 */ /* 0x000fe2000fffe03f */
[----:B------:R-:W-:Y:S01]  /*41c0*/  VIADD R3, R3, 0x1 ;  /* 0x0000000103037836 */ /* 0x000fe20000000000 */
[----:B------:R-:W-:Y:S01]  /*41d0*/  UIADD3 UR8, UR40, 0x180, URZ ;  /* 0x0000018028087890 */ /* 0x000fe2000fffe03f */
[----:B------:R-:W-:Y:S01]  /*41e0*/  VIADD R13, R13, 0x100 ;  /* 0x000001000d0d7836 */ /* 0x000fe20000000000 */
[----:B------:R-:W-:-:S02]  /*41f0*/  UIADD3 UR56, UR40, 0x2180, URZ ;  /* 0x0000218028387890 */ /* 0x000fc4000fffe03f */
[----:B------:R-:W-:Y:S01]  /*4200*/  UIADD3 UR48, UR40, 0x4180, URZ ;  /* 0x0000418028307890 */ /* 0x000fe2000fffe03f */
[C---:B------:R-:W-:Y:S01]  /*4210*/  ISETP.NE.AND P1, PT, R3.reuse, 0x5, PT ;  /* 0x000000050300780c */ /* 0x040fe20003f25270 */
[----:B------:R-:W-:Y:S02]  /*4220*/  UIADD3 UR42, UR10, 0xc0, URZ ;  /* 0x000000c00a2a7890 */ /* 0x000fe4000fffe03f */
[----:B------:R-:W-:Y:S01]  /*4230*/  UIADD3 UR40, UR40, 0x6180, URZ ;  /* 0x0000618028287890 */ /* 0x000fe2000fffe03f */
[----:B------:R-:W-:Y:S01]  /*4240*/  SEL R5, RZ, 0x1, P1 ;  /* 0x00000001ff057807 */ /* 0x000fe20000800000 */
[----:B------:R-:W-:Y:S01]  /*4250*/  UMOV UR5, 0x10000000 ;  /* 0x1000000000057882 */ /* 0x000fe20000000000 */
[----:B------:R-:W-:Y:S01]  /*4260*/  UIADD3.X UR7, URZ, UR23, URZ, UP1, !UPT ;  /* 0x000000173f077290 */ /* 0x000fe20008ffe43f */
[----:B------:R0:W-:Y:S01]  /*4270*/  UTMALDG.3D [UR8], [UR14], desc[UR4] ;  /* 0x000004080e0075b4 */ /* 0x0001e20008011000 */
[----:B------:R-:W-:Y:S01]  /*4280*/  UIADD3 UR32, UR18, 0x28180, URZ ;  /* 0x0002818012207890 */ /* 0x000fe2000fffe03f */
[----:B------:R-:W-:Y:S01]  /*4290*/  LOP3.LUT R2, R2, R5, RZ, 0x3c, !PT ;  /* 0x0000000502027212 */ /* 0x000fe200078e3cff */
[----:B------:R-:W-:Y:S01]  /*42a0*/  UIADD3 UR24, UR18, 0x28980, URZ ;  /* 0x0002898012187890 */ /* 0x000fe2000fffe03f */
[----:B------:R-:W-:Y:S01]  /*42b0*/  SEL R3, R3, RZ, P1 ;  /* 0x000000ff03037207 */ /* 0x000fe20000800000 */
[----:B------:R-:W-:Y:S01]  /*42c0*/  UIADD3 UR16, UR18, 0x29180, URZ ;  /* 0x0002918012107890 */ /* 0x000fe2000fffe03f */
[----:B------:R-:W-:Y:S01]  /*42d0*/  UMOV UR57, UR9 ;  /* 0x0000000900397c82 */ /* 0x000fe20008000000 */
        /* <DEDUP_REMOVED lines=8> */
[----:B------:R1:W-:Y:S01]  /*4360*/  UTMALDG.3D [UR56], [UR14], desc[UR4] ;  /* 0x000004380e0075b4 */ /* 0x0003e20008011000 */
[----:B------:R-:W-:Y:S01]  /*4370*/  UMOV UR33, UR9 ;  /* 0x0000000900217c82 */ /* 0x000fe20008000000 */
[----:B------:R-:W-:Y:S01]  /*4380*/  UMOV UR34, UR10 ;  /* 0x0000000a00227c82 */ /* 0x000fe20008000000 */
[----:B------:R-:W-:Y:S01]  /*4390*/  UMOV UR36, UR12 ;  /* 0x0000000c00247c82 */ /* 0x000fe20008000000 */
[----:B------:R-:W-:Y:S01]  /*43a0*/  UMOV UR25, UR9 ;  /* 0x0000000900197c82 */ /* 0x000fe20008000000 */
[----:B------:R-:W-:Y:S01]  /*43b0*/  UMOV UR27, UR35 ;  /* 0x00000023001b7c82 */ /* 0x000fe20008000000 */
[----:B------:R-:W-:Y:S01]  /*43c0*/  UMOV UR28, UR12 ;  /* 0x0000000c001c7c82 */ /* 0x000fe20008000000 */
[----:B------:R-:W-:Y:S01]  /*43d0*/  UMOV UR26, UR58 ;  /* 0x0000003a001a7c82 */ /* 0x000fe20008000000 */
[----:B0-----:R-:W-:Y:S01]  /*43e0*/  UIADD3 UR8, UR18, 0x29980, URZ ;  /* 0x0002998012087890 */ /* 0x001fe2000fffe03f */
[----:B------:R1:W-:Y:S01]  /*43f0*/  UTMALDG.3D [UR48], [UR14], desc[UR4] ;  /* 0x000004300e0075b4 */ /* 0x0003e20008011000 */
[----:B------:R-:W-:Y:S01]  /*4400*/  UMOV UR17, UR9 ;  /* 0x0000000900117c82 */ /* 0x000fe20008000000 */
[----:B------:R-:W-:Y:S01]  /*4410*/  UMOV UR19, UR35 ;  /* 0x0000002300137c82 */ /* 0x000fe20008000000 */
[----:B------:R-:W-:Y:S01]  /*4420*/  UMOV UR20, UR12 ;  /* 0x0000000c00147c82 */ /* 0x000fe20008000000 */
[----:B------:R-:W-:Y:S01]  /*4430*/  UMOV UR18, UR50 ;  /* 0x0000003200127c82 */ /* 0x000fe20008000000 */
[----:B------:R-:W-:Y:S01]  /*4440*/  UMOV UR11, UR35 ;  /* 0x00000023000b7c82 */ /* 0x000fe20008000000 */
[----:B------:R-:W-:Y:S01]  /*4450*/  UMOV UR10, UR42 ;  /* 0x0000002a000a7c82 */ /* 0x000fe20008000000 */
[----:B------:R1:W-:Y:S01]  /*4460*/  UTMALDG.3D [UR40], [UR14], desc[UR4] ;  /* 0x000004280e0075b4 */ /* 0x0003e20008011000 */
[----:B------:R1:W-:Y:S01]  /*4470*/  UTMALDG.3D [UR32], [UR6], desc[UR4] ;  /* 0x00000420060075b4 */ /* 0x0003e20008011000 */
[----:B------:R1:W-:Y:S01]  /*4480*/  UTMALDG.3D [UR24], [UR6], desc[UR4] ;  /* 0x00000418060075b4 */ /* 0x0003e20008011000 */
[----:B------:R1:W-:Y:S01]  /*4490*/  UTMALDG.3D [UR16], [UR6], desc[UR4] ;  /* 0x00000410060075b4 */ /* 0x0003e20008011000 */
[----:B------:R1:W-:Y:S02]  /*44a0*/  UTMALDG.3D [UR8], [UR6], desc[UR4] ;  /* 0x00000408060075b4 */ /* 0x0003e40008011000 */
[----:B-1----:R-:W-:Y:S05]  /*44b0*/  @P3 BRA `(.L_x_58) ;  /* 0xfffffff800c03947 */ /* 0x002fea000383ffff */
.L_x_54:
[----:B------:R-:W-:Y:S05]  /*44c0*/  BSYNC B1 ;  /* 0x0000000000017941 */ /* 0x000fea0003800000 */
.L_x_53:
[----:B------:R-:W-:Y:S01]  /*44d0*/  LOP3.LUT P4, RZ, R9, 0xff, RZ, 0xc0, !PT ;  /* 0x000000ff09ff7812 */ /* 0x000fe2000788c0ff */
[----:B------:R-:W-:Y:S01]  /*44e0*/  VIADD R4, R7, UR37 ;  /* 0x0000002507047c36 */ /* 0x000fe20008000000 */
[----:B------:R-:W-:Y:S01]  /*44f0*/  ULDC.64 UR4, c[0x0][0x650] ;  /* 0x0001940000047ab9 */ /* 0x000fe20000000a00 */
[----:B------:R-:W-:Y:S01]  /*4500*/  IMAD.U32 R7, RZ, RZ, UR37 ;  /* 0x00000025ff077e24 */ /* 0x000fe2000f8e00ff */
[----:B------:R-:W-:Y:S01]  /*4510*/  UISETP.GE.U32.AND UP0, UPT, UR37, 0x5, UPT ;  /* 0x000000052500788c */ /* 0x000fe2000bf06070 */
[----:B------:R-:W-:Y:S01]  /*4520*/  BSSY B1, `(.L_x_59) ;  /* 0x000006d000017945 */ /* 0x000fe20003800000 */
[----:B------:R-:W-:Y:S01]  /*4530*/  ISETP.GT.U32.AND P1, PT, R4, 0x4, PT ;  /* 0x000000040400780c */ /* 0x000fe20003f24070 */
[----:B------:R-:W-:Y:S01]  /*4540*/  IMAD.MOV.U32 R32, RZ, RZ, -0x1 ;  /* 0xffffffffff207424 */ /* 0x000fe200078e00ff */
[----:B------:R-:W-:Y:S01]  /*4550*/  PRMT R9, RZ, 0x7610, R9 ;  /* 0x00007610ff097816 */ /* 0x000fe20000000009 */
[----:B------:R-:W-:Y:S01]  /*4560*/  IMAD.MOV.U32 R33, RZ, RZ, -0x1 ;  /* 0xffffffffff217424 */ /* 0x000fe200078e00ff */
[----:B------:R-:W-:-:S02]  /*4570*/  ISETP.LT.U32.AND P1, PT, R7, 0x5, P1 ;  /* 0x000000050700780c */ /* 0x000fc40000f21070 */
[----:B------:R-:W-:Y:S01]  /*4580*/  PLOP3.LUT P3, PT, PT, PT, UP0, 0x80, 0x0 ;  /* 0x000000000000781c */ /* 0x000fe20003f6f008 */
[----:B------:R-:W0:Y:S01]  /*4590*/  @P4 S2R R3, SR_CgaCtaId ;  /* 0x0000000000034919 */ /* 0x000e220000008800 */
[----:B------:R-:W-:-:S04]  /*45a0*/  @P4 MOV R2, 0x400 ;  /* 0x0000040000024802 */ /* 0x000fc80000000f00 */
[----:B0-----:R-:W-:Y:S01]  /*45b0*/  @P4 LEA R5, R3, R2, 0x18 ;  /* 0x0000000203054211 */ /* 0x001fe200078ec0ff */
[----:B------:R-:W-:-:S03]  /*45c0*/  IMAD.WIDE.U32 R2, R4, -0x33333333, RZ ;  /* 0xcccccccd04027825 */ /* 0x000fc600078e00ff */
[----:B------:R0:W-:Y:S01]  /*45d0*/  @P4 SYNCS.ARRIVE.TRANS64.A1T0 RZ, [R5+URZ+0x88], RZ ;  /* 0x000088ff05ff49a7 */ /* 0x0001e2000810003f */
[----:B------:R-:W-:Y:S01]  /*45e0*/  IADD3 R22, P4, R22, R16, RZ ;  /* 0x0000001016167210 */ /* 0x000fe20007f9e0ff */
[----:B------:R-:W-:-:S04]  /*45f0*/  IMAD.MOV.U32 R2, RZ, RZ, -0x1 ;  /* 0xffffffffff027424 */ /* 0x000fc800078e00ff */
[----:B------:R-:W-:Y:S01]  /*4600*/  IMAD.X R19, R19, 0x1, R0, P4 ;  /* 0x0000000113137824 */ /* 0x000fe200020e0600 */
[----:B0-----:R-:W-:Y:S02]  /*4610*/  SHF.R.U32.HI R5, RZ, 0x2, R3 ;  /* 0x00000002ff057819 */ /* 0x001fe40000011603 */
[----:B------:R-:W-:Y:S02]  /*4620*/  SEL R3, RZ, 0x1, !P1 ;  /* 0x00000001ff037807 */ /* 0x000fe40004800000 */
[----:B------:R-:W-:Y:S01]  /*4630*/  ISETP.GE.U32.AND P1, PT, R22, UR4, PT ;  /* 0x0000000416007c0c */ /* 0x000fe2000bf26070 */
[----:B------:R-:W-:Y:S01]  /*4640*/  IMAD R7, R5, -0x5, R4 ;  /* 0xfffffffb05077824 */ /* 0x000fe200078e0204 */
[----:B------:R-:W-:Y:S02]  /*4650*/  LOP3.LUT R6, R6, R3, RZ, 0x3c, !PT ;  /* 0x0000000306067212 */ /* 0x000fe400078e3cff */
[----:B------:R-:W-:Y:S02]  /*4660*/  ISETP.GE.U32.AND.EX P1, PT, R19, UR5, PT, P1 ;  /* 0x0000000513007c0c */ /* 0x000fe4000bf26110 */
[----:B------:R-:W-:-:S02]  /*4670*/  @P3 LOP3.LUT R6, R6, 0x1, R5, 0x78, !PT ;  /* 0x0000000106063812 */ /* 0x000fc400078e7805 */
[----:B------:R-:W-:-:S09]  /*4680*/  PRMT R3, RZ, 0x7610, R3 ;  /* 0x00007610ff037816 */ /* 0x000fd20000000003 */
[----:B------:R-:W-:Y:S05]  /*4690*/  @P1 BRA `(.L_x_60) ;  /* 0x0000000400541947 */ /* 0x000fea0003800000 */
[----:B------:R-:W0:Y:S01]  /*46a0*/  S2R R11, SR_CTAID.X ;  /* 0x00000000000b7919 */ /* 0x000e220000002500 */
[----:B------:R-:W-:Y:S01]  /*46b0*/  ULDC.64 UR4, c[0x0][0x628] ;  /* 0x00018a0000047ab9 */ /* 0x000fe20000000a00 */
[----:B------:R-:W1:Y:S01]  /*46c0*/  LDC R12, c[0x0][0x144] ;  /* 0x00005100ff0c7b82 */ /* 0x000e620000000800 */
[----:B------:R-:W-:Y:S01]  /*46d0*/  ISETP.NE.U32.AND P1, PT, RZ, UR4, PT ;  /* 0x00000004ff007c0c */ /* 0x000fe2000bf25070 */
[----:B------:R-:W2:Y:S01]  /*46e0*/  S2R R10, SR_CTAID.Y ;  /* 0x00000000000a7919 */ /* 0x000ea20000002600 */
[----:B------:R-:W-:Y:S01]  /*46f0*/  ULDC UR6, c[0x0][0x150] ;  /* 0x0000540000067ab9 */ /* 0x000fe20000000800 */
[----:B------:R-:W-:Y:S01]  /*4700*/  ULDC UR7, c[0x0][0x630] ;  /* 0x00018c0000077ab9 */ /* 0x000fe20000000800 */
[----:B------:R-:W-:Y:S01]  /*4710*/  ISETP.NE.AND.EX P1, PT, RZ, UR5, PT, P1 ;  /* 0x00000005ff007c0c */ /* 0x000fe2000bf25310 */
[----:B------:R-:W-:Y:S01]  /*4720*/  IMAD.MOV.U32 R2, RZ, RZ, R22 ;  /* 0x000000ffff027224 */ /* 0x000fe200078e0016 */
[----:B0-----:R-:W-:-:S05]  /*4730*/  I2FP.F32.U32 R3, R11 ;  /* 0x0000000b00037245 */ /* 0x001fca0000201000 */
[----:B------:R-:W-:Y:S01]  /*4740*/  FMUL R14, R3, UR6 ;  /* 0x00000006030e7c20 */ /* 0x000fe20008400000 */
[----:B------:R-:W-:-:S05]  /*4750*/  IMAD.MOV.U32 R3, RZ, RZ, R19 ;  /* 0x000000ffff037224 */ /* 0x000fca00078e0013 */
[----:B--2---:R-:W-:Y:S05]  /*4760*/  @!P1 BRA `(.L_x_61) ;  /* 0x0000000000289947 */ /* 0x004fea0003800000 */
[----:B------:R-:W-:Y:S02]  /*4770*/  ULDC UR6, c[0x0][0x634] ;  /* 0x00018d0000067ab9 */ /* 0x000fe40000000800 */
[----:B------:R-:W-:-:S05]  /*4780*/  IADD3 R3, P1, R22, UR6, RZ ;  /* 0x0000000616037c10 */ /* 0x000fca000ff3e0ff */
[----:B------:R-:W-:-:S04]  /*4790*/  IMAD.X R13, RZ, RZ, R19, P1 ;  /* 0x000000ffff0d7224 */ /* 0x000fc800008e0613 */
[----:B------:R-:W-:-:S04]  /*47a0*/  IMAD.WIDE.U32 R4, R13, UR4, RZ ;  /* 0x000000040d047c25 */ /* 0x000fc8000f8e00ff */
[----:B------:R-:W-:-:S04]  /*47b0*/  IMAD.WIDE.U32 R4, P1, R3, UR5, R4 ;  /* 0x0000000503047c25 */ /* 0x000fc8000f820004 */
[----:B------:R-:W-:-:S04]  /*47c0*/  IMAD.WIDE.U32 R2, R3, UR4, RZ ;  /* 0x0000000403027c25 */ /* 0x000fc8000f8e00ff */
[----:B------:R-:W-:Y:S01]  /*47d0*/  IMAD.MOV.U32 R2, RZ, RZ, R5 ;  /* 0x000000ffff027224 */ /* 0x000fe200078e0005 */
[----:B------:R-:W-:Y:S01]  /*47e0*/  IADD3 RZ, P3, R3, R4, RZ ;  /* 0x0000000403ff7210 */ /* 0x000fe20007f7e0ff */
[----:B------:R-:W-:-:S04]  /*47f0*/  IMAD.X R3, RZ, RZ, RZ, P1 ;  /* 0x000000ffff037224 */ /* 0x000fc800008e06ff */
[----:B------:R-:W-:-:S08]  /*4800*/  IMAD.WIDE.U32.X R2, R13, UR5, R2, P3 ;  /* 0x000000050d027c25 */ /* 0x000fd000098e0402 */
.L_x_61:
[--C-:B------:R-:W-:Y:S01]  /*4810*/  SHF.R.U64 R33, R2, UR7, R3.reuse ;  /* 0x0000000702217c19 */ /* 0x100fe20008001203 */
[----:B------:R-:W0:Y:S01]  /*4820*/  F2I.U32.TRUNC.NTZ R14, R14 ;  /* 0x0000000e000e7305 */ /* 0x000e22000020f000 */
[----:B------:R-:W-:Y:S01]  /*4830*/  SHF.R.U32.HI R2, RZ, UR7, R3 ;  /* 0x00000007ff027c19 */ /* 0x000fe20008011603 */
[----:B------:R-:W-:Y:S01]  /*4840*/  ULDC.64 UR4, c[0x0][0x620] ;  /* 0x0001880000047ab9 */ /* 0x000fe20000000a00 */
[----:B------:R-:W-:Y:S01]  /*4850*/  IADD3 R5, P1, RZ, -R33, RZ ;  /* 0x80000021ff057210 */ /* 0x000fe20007f3e0ff */
[----:B------:R-:W-:Y:S01]  /*4860*/  IMAD.MOV.U32 R3, RZ, RZ, R19 ;  /* 0x000000ffff037224 */ /* 0x000fe200078e0013 */
[----:B------:R-:W-:Y:S01]  /*4870*/  ULDC.64 UR6, c[0x0][0x640] ;  /* 0x0001900000067ab9 */ /* 0x000fe20000000a00 */
[----:B------:R-:W2:Y:S02]  /*4880*/  LDC R15, c[0x0][0x148] ;  /* 0x00005200ff0f7b82 */ /* 0x000ea40000000800 */
[----:B------:R-:W-:Y:S01]  /*4890*/  IMAD.X R2, RZ, RZ, ~R2, P1 ;  /* 0x000000ffff027224 */ /* 0x000fe200008e0e02 */
[----:B------:R-:W-:-:S03]  /*48a0*/  ISETP.NE.U32.AND P1, PT, RZ, UR6, PT ;  /* 0x00000006ff007c0c */ /* 0x000fc6000bf25070 */
[----:B------:R-:W-:Y:S01]  /*48b0*/  IMAD R4, R2, UR4, RZ ;  /* 0x0000000402047c24 */ /* 0x000fe2000f8e02ff */
[----:B------:R-:W-:Y:S01]  /*48c0*/  ISETP.NE.AND.EX P1, PT, RZ, UR7, PT, P1 ;  /* 0x00000007ff007c0c */ /* 0x000fe2000bf25310 */
[----:B------:R-:W-:-:S04]  /*48d0*/  IMAD.MOV.U32 R2, RZ, RZ, R22 ;  /* 0x000000ffff027224 */ /* 0x000fc800078e0016 */
[----:B------:R-:W-:Y:S01]  /*48e0*/  IMAD.WIDE.U32 R2, R5, UR4, R2 ;  /* 0x0000000405027c25 */ /* 0x000fe2000f8e0002 */
[----:B------:R-:W-:-:S03]  /*48f0*/  ULDC UR4, c[0x0][0x618] ;  /* 0x0001860000047ab9 */ /* 0x000fc60000000800 */
[----:B------:R-:W-:Y:S01]  /*4900*/  IMAD R5, R5, UR5, R4 ;  /* 0x0000000505057c24 */ /* 0x000fe2000f8e0204 */
[----:B------:R-:W-:Y:S01]  /*4910*/  ULDC UR5, c[0x0][0x154] ;  /* 0x0000550000057ab9 */ /* 0x000fe20000000800 */
[----:B0-----:R-:W-:Y:S02]  /*4920*/  IMAD.MOV R4, RZ, RZ, -R14 ;  /* 0x000000ffff047224 */ /* 0x001fe400078e0a0e */
[----:B------:R-:W-:Y:S02]  /*4930*/  IMAD.IADD R3, R3, 0x1, R5 ;  /* 0x0000000103037824 */ /* 0x000fe400078e0205 */
[----:B-1----:R-:W-:Y:S01]  /*4940*/  IMAD R11, R12, R4, R11 ;  /* 0x000000040c0b7224 */ /* 0x002fe200078e020b */
[----:B------:R-:W-:Y:S02]  /*4950*/  I2FP.F32.U32 R4, R10 ;  /* 0x0000000a00047245 */ /* 0x000fe40000201000 */
[--C-:B------:R-:W-:Y:S02]  /*4960*/  SHF.R.U64 R12, R2, UR4, R3.reuse ;  /* 0x00000004020c7c19 */ /* 0x100fe40008001203 */
[----:B------:R-:W-:Y:S01]  /*4970*/  SHF.R.U32.HI R3, RZ, UR4, R3 ;  /* 0x00000004ff037c19 */ /* 0x000fe20008011603 */
[----:B------:R-:W-:Y:S01]  /*4980*/  FMUL R4, R4, UR5 ;  /* 0x0000000504047c20 */ /* 0x000fe20008400000 */
[----:B------:R-:W-:-:S02]  /*4990*/  ULDC UR4, c[0x0][0x608] ;  /* 0x0001820000047ab9 */ /* 0x000fc40000000800 */
[--C-:B------:R-:W-:Y:S01]  /*49a0*/  SHF.R.U64 R14, R12, UR4, R3.reuse ;  /* 0x000000040c0e7c19 */ /* 0x100fe20008001203 */
[----:B------:R0:W1:Y:S01]  /*49b0*/  F2I.U32.TRUNC.NTZ R20, R4 ;  /* 0x0000000400147305 */ /* 0x000062000020f000 */
[----:B------:R-:W-:Y:S01]  /*49c0*/  SHF.R.U32.HI R3, RZ, UR4, R3 ;  /* 0x00000004ff037c19 */ /* 0x000fe20008011603 */
[----:B------:R-:W-:-:S03]  /*49d0*/  ULDC UR4, c[0x0][0x658] ;  /* 0x0001960000047ab9 */ /* 0x000fc60000000800 */
[--C-:B------:R-:W-:Y:S02]  /*49e0*/  SHF.R.U64 R13, R14, UR4, R3.reuse ;  /* 0x000000040e0d7c19 */ /* 0x100fe40008001203 */
[----:B------:R-:W-:-:S03]  /*49f0*/  SHF.R.U32.HI R21, RZ, UR4, R3 ;  /* 0x00000004ff157c19 */ /* 0x000fc60008011603 */
[----:B------:R-:W-:Y:S02]  /*4a00*/  IMAD.MOV.U32 R2, RZ, RZ, R13 ;  /* 0x000000ffff027224 */ /* 0x000fe400078e000d */
[----:B------:R-:W-:Y:S01]  /*4a10*/  IMAD.MOV.U32 R3, RZ, RZ, R21 ;  /* 0x000000ffff037224 */ /* 0x000fe200078e0015 */
[----:B0-----:R-:W-:Y:S06]  /*4a20*/  @!P1 BRA `(.L_x_62) ;  /* 0x0000000000289947 */ /* 0x001fec0003800000 */
        /* <DEDUP_REMOVED lines=10> */
.L_x_62:
[----:B------:R-:W-:Y:S01]  /*4ad0*/  ISETP.NE.AND P1, PT, R23, 0x1, PT ;  /* 0x000000011700780c */ /* 0x000fe20003f25270 */
[----:B------:R-:W-:Y:S01]  /*4ae0*/  ULDC UR4, c[0x0][0x648] ;  /* 0x0001920000047ab9 */ /* 0x000fe20000000800 */
[----:B------:R-:W-:Y:S01]  /*4af0*/  LOP3.LUT R14, R14, UR29, RZ, 0xc0, !PT ;  /* 0x0000001d0e0e7c12 */ /* 0x000fe2000f8ec0ff */
[----:B-1----:R-:W-:Y:S01]  /*4b00*/  IMAD.MOV R20, RZ, RZ, -R20 ;  /* 0x000000ffff147224 */ /* 0x002fe200078e0a14 */
[----:B------:R-:W-:Y:S01]  /*4b10*/  SHF.R.U64 R3, R2, UR4, R3 ;  /* 0x0000000402037c19 */ /* 0x000fe20008001203 */
[----:B------:R-:W-:Y:S01]  /*4b20*/  ULDC UR4, c[0x0][0x638] ;  /* 0x00018e0000047ab9 */ /* 0x000fe20000000800 */
[----:B------:R-:W-:Y:S01]  /*4b30*/  LOP3.LUT R32, R12, UR13, RZ, 0xc0, !PT ;  /* 0x0000000d0c207c12 */ /* 0x000fe2000f8ec0ff */
[----:B------:R-:W-:Y:S02]  /*4b40*/  ULDC UR5, c[0x0][0x610] ;  /* 0x0001840000057ab9 */ /* 0x000fe40000000800 */
[----:B------:R-:W-:Y:S02]  /*4b50*/  IMAD.MOV R2, RZ, RZ, -R3 ;  /* 0x000000ffff027224 */ /* 0x000fe400078e0a03 */
[----:B------:R-:W-:-:S02]  /*4b60*/  IMAD R14, R3, UR21, R14 ;  /* 0x00000015030e7c24 */ /* 0x000fc4000f8e020e */
[----:B--2---:R-:W-:Y:S02]  /*4b70*/  @P1 IMAD R11, R15, R20, R10 ;  /* 0x000000140f0b1224 */ /* 0x004fe400078e020a */
[----:B------:R-:W-:Y:S01]  /*4b80*/  IMAD R13, R2, UR4, R13 ;  /* 0x00000004020d7c24 */ /* 0x000fe2000f8e020d */
[----:B------:R-:W-:Y:S01]  /*4b90*/  ULDC UR4, c[0x0][0x600] ;  /* 0x0001800000047ab9 */ /* 0x000fe20000000800 */
[----:B------:R-:W-:Y:S02]  /*4ba0*/  IMAD R11, R14, UR5, R11 ;  /* 0x000000050e0b7c24 */ /* 0x000fe4000f8e020b */
[----:B------:R-:W-:Y:S02]  /*4bb0*/  IMAD R32, R13, UR4, R32 ;  /* 0x000000040d207c24 */ /* 0x000fe4000f8e0220 */
[----:B------:R-:W-:-:S03]  /*4bc0*/  IMAD.MOV.U32 R3, RZ, RZ, 0x1 ;  /* 0x00000001ff037424 */ /* 0x000fc600078e00ff */
[----:B------:R-:W-:Y:S02]  /*4bd0*/  SEL R2, R32, R11, !P1 ;  /* 0x0000000b20027207 */ /* 0x000fe40004800000 */
[----:B------:R-:W-:-:S07]  /*4be0*/  SEL R32, R11, R32, !P1 ;  /* 0x000000200b207207 */ /* 0x000fce0004800000 */
.L_x_60:
[----:B------:R-:W-:Y:S05]  /*4bf0*/  BSYNC B1 ;  /* 0x0000000000017941 */ /* 0x000fea0003800000 */
.L_x_59:
[----:B------:R-:W-:-:S13]  /*4c00*/  LOP3.LUT P1, RZ, R3, 0xff, RZ, 0xc0, !PT ;  /* 0x000000ff03ff7812 */ /* 0x000fda000782c0ff */
[----:B------:R-:W-:Y:S05]  /*4c10*/  @P1 BRA `(.L_x_63) ;  /* 0xfffffff000b41947 */ /* 0x000fea000383ffff */
[----:B------:R-:W-:Y:S05]  /*4c20*/  BSYNC B0 ;  /* 0x0000000000007941 */ /* 0x000fea0003800000 */
.L_x_51:
[----:B------:R-:W-:-:S03]  /*4c30*/  UMOV UR4, 0xffffffff ;  /* 0xffffffff00047882 */ /* 0x000fc60000000000 */
[----:B------:R-:W-:Y:S05]  /*4c40*/  BRA.DIV UR4, `(.L_x_64) ;  /* 0x00000006046c7947 */ /* 0x000fea000b800000 */
[----:B------:R-:W-:-:S13]  /*4c50*/  ELECT P6, URZ, PT ;  /* 0x00000000003f782f */ /* 0x000fda00038c0000 */
.L_x_81:
[----:B------:R-:W-:Y:S04]  /*4c60*/  BSSY B0, `(.L_x_65) ;  /* 0x0000034000007945 */ /* 0x000fe80003800000 */
[----:B------:R-:W-:Y:S05]  /*4c70*/  @!P6 BRA `(.L_x_66) ;  /* 0x0000000000c8e947 */ /* 0x000fea0003800000 */
[----:B------:R-:W-:-:S04]  /*4c80*/  LOP3.LUT R18, R18, 0x2, RZ, 0xfc, !PT ;  /* 0x0000000212127812 */ /* 0x000fc800078efcff */
[----:B------:R-:W-:-:S13]  /*4c90*/  ISETP.NE.AND P0, PT, R18, 0x3, PT ;  /* 0x000000031200780c */ /* 0x000fda0003f05270 */
[----:B------:R-:W-:Y:S05]  /*4ca0*/  @!P0 BRA `(.L_x_67) ;  /* 0x0000000000048947 */ /* 0x000fea0003800000 */
[----:B------:R-:W-:Y:S01]  /*4cb0*/  BPT.TRAP 0x1 ;  /* 0x000000040000795c */ /* 0x000fe20000300000 */
.L_x_67:
[----:B------:R-:W0:Y:S01]  /*4cc0*/  S2R R3, SR_CgaCtaId ;  /* 0x0000000000037919 */ /* 0x000e220000008800 */
[----:B------:R-:W-:Y:S02]  /*4cd0*/  MOV R0, 0x400 ;  /* 0x0000040000007802 */ /* 0x000fe40000000f00 */
[----:B------:R-:W-:Y:S02]  /*4ce0*/  SHF.L.U32 R2, R6, 0x1f, RZ ;  /* 0x0000001f06027819 */ /* 0x000fe400000006ff */
[----:B0-----:R-:W-:-:S05]  /*4cf0*/  LEA R0, R3, R0, 0x18 ;  /* 0x0000000003007211 */ /* 0x001fca00078ec0ff */
[----:B------:R-:W-:-:S04]  /*4d00*/  VIADD R0, R0, 0x28 ;  /* 0x0000002800007836 */ /* 0x000fc80000000000 */
[C---:B------:R-:W-:Y:S02]  /*4d10*/  IMAD R5, R7.reuse, 0x8, R0 ;  /* 0x0000000807057824 */ /* 0x040fe400078e0200 */
[----:B------:R-:W-:Y:S02]  /*4d20*/  VIADD R7, R7, 0x1 ;  /* 0x0000000107077836 */ /* 0x000fe40000000000 */
[----:B------:R-:W0:Y:S03]  /*4d30*/  SYNCS.PHASECHK.TRANS64.TRYWAIT P0, [R5+URZ], R2 ;  /* 0x00000002050075a7 */ /* 0x000e26000800017f */
[----:B------:R-:W-:-:S04]  /*4d40*/  ISETP.NE.AND P1, PT, R7, 0x5, PT ;  /* 0x000000050700780c */ /* 0x000fc80003f25270 */
[----:B------:R-:W-:Y:S02]  /*4d50*/  SEL R3, RZ, 0x1, P1 ;  /* 0x00000001ff037807 */ /* 0x000fe40000800000 */
[----:B------:R-:W-:Y:S02]  /*4d60*/  SEL R7, R7, RZ, P1 ;  /* 0x000000ff07077207 */ /* 0x000fe40000800000 */
[----:B------:R-:W-:-:S03]  /*4d70*/  LOP3.LUT R6, R6, R3, RZ, 0x3c, !PT ;  /* 0x0000000306067212 */ /* 0x000fc600078e3cff */
[----:B------:R-:W-:Y:S01]  /*4d80*/  IMAD R9, R7, 0x8, R0 ;  /* 0x0000000807097824 */ /* 0x000fe200078e0200 */
[----:B------:R-:W-:Y:S01]  /*4d90*/  SHF.L.U32 R4, R6, 0x1f, RZ ;  /* 0x0000001f06047819 */ /* 0x000fe200000006ff */
[----:B0-----:R-:W-:Y:S06]  /*4da0*/  @!P0 BRA `(.L_x_68) ;  /* 0x0000000400348947 */ /* 0x001fec0003800000 */
.L_x_82:
[----:B------:R-:W1:Y:S01]  /*4db0*/  SYNCS.PHASECHK.TRANS64.TRYWAIT P0, [R9+URZ], R4 ;  /* 0x00000004090075a7 */ /* 0x000e62000800017f */
[----:B0-----:R-:W-:-:S05]  /*4dc0*/  VIADD R2, R7, 0x1 ;  /* 0x0000000107027836 */ /* 0x001fca0000000000 */
[----:B------:R-:W-:-:S04]  /*4dd0*/  ISETP.NE.AND P1, PT, R2, 0x5, PT ;  /* 0x000000050200780c */ /* 0x000fc80003f25270 */
[----:B------:R-:W-:Y:S02]  /*4de0*/  SEL R3, RZ, 0x1, P1 ;  /* 0x00000001ff037807 */ /* 0x000fe40000800000 */
[----:B------:R-:W-:Y:S02]  /*4df0*/  SEL R7, R2, RZ, P1 ;  /* 0x000000ff02077207 */ /* 0x000fe40000800000 */
[----:B------:R-:W-:-:S03]  /*4e00*/  LOP3.LUT R6, R6, R3, RZ, 0x3c, !PT ;  /* 0x0000000306067212 */ /* 0x000fc600078e3cff */
[----:B------:R-:W-:Y:S01]  /*4e10*/  IMAD R8, R7, 0x8, R0 ;  /* 0x0000000807087824 */ /* 0x000fe200078e0200 */
[----:B------:R-:W-:Y:S01]  /*4e20*/  SHF.L.U32 R5, R6, 0x1f, RZ ;  /* 0x0000001f06057819 */ /* 0x000fe200000006ff */
[----:B-1----:R-:W-:Y:S06]  /*4e30*/  @!P0 BRA `(.L_x_69) ;  /* 0x0000000400248947 */ /* 0x002fec0003800000 */
.L_x_83:
[----:B------:R-:W1:Y:S01]  /*4e40*/  SYNCS.PHASECHK.TRANS64.TRYWAIT P0, [R8+URZ], R5 ;  /* 0x00000005080075a7 */ /* 0x000e62000800017f */
[----:B------:R-:W-:-:S05]  /*4e50*/  VIADD R2, R7, 0x1 ;  /* 0x0000000107027836 */ /* 0x000fca0000000000 */
[----:B------:R-:W-:-:S04]  /*4e60*/  ISETP.NE.AND P1, PT, R2, 0x5, PT ;  /* 0x000000050200780c */ /* 0x000fc80003f25270 */
[----:B------:R-:W-:Y:S02]  /*4e70*/  SEL R3, RZ, 0x1, P1 ;  /* 0x00000001ff037807 */ /* 0x000fe40000800000 */
[----:B------:R-:W-:Y:S02]  /*4e80*/  SEL R7, R2, RZ, P1 ;  /* 0x000000ff02077207 */ /* 0x000fe40000800000 */
[----:B0-----:R-:W-:-:S03]  /*4e90*/  LOP3.LUT R9, R6, R3, RZ, 0x3c, !PT ;  /* 0x0000000306097212 */ /* 0x001fc600078e3cff */
[----:B------:R-:W-:Y:S01]  /*4ea0*/  IMAD R11, R7, 0x8, R0 ;  /* 0x00000008070b7824 */ /* 0x000fe200078e0200 */
[----:B------:R-:W-:Y:S01]  /*4eb0*/  SHF.L.U32 R6, R9, 0x1f, RZ ;  /* 0x0000001f09067819 */ /* 0x000fe200000006ff */
[----:B-1----:R-:W-:Y:S06]  /*4ec0*/  @!P0 BRA `(.L_x_70) ;  /* 0x0000000400148947 */ /* 0x002fec0003800000 */
.L_x_84:
[----:B------:R-:W1:Y:S01]  /*4ed0*/  SYNCS.PHASECHK.TRANS64.TRYWAIT P0, [R11+URZ], R6 ;  /* 0x000000060b0075a7 */ /* 0x000e62000800017f */
[----:B------:R-:W-:-:S05]  /*4ee0*/  VIADD R2, R7, 0x1 ;  /* 0x0000000107027836 */ /* 0x000fca0000000000 */
[----:B------:R-:W-:-:S04]  /*4ef0*/  ISETP.NE.AND P1, PT, R2, 0x5, PT ;  /* 0x000000050200780c */ /* 0x000fc80003f25270 */
[----:B------:R-:W-:Y:S02]  /*4f00*/  SEL R4, RZ, 0x1, P1 ;  /* 0x00000001ff047807 */ /* 0x000fe40000800000 */
[----:B------:R-:W-:Y:S02]  /*4f10*/  SEL R3, R2, RZ, P1 ;  /* 0x000000ff02037207 */ /* 0x000fe40000800000 */
[----:B------:R-:W-:Y:S01]  /*4f20*/  LOP3.LUT R4, R9, R4, RZ, 0x3c, !PT ;  /* 0x0000000409047212 */ /* 0x000fe200078e3cff */
[----:B-1----:R-:W-:Y:S06]  /*4f30*/  @!P0 BRA `(.L_x_71) ;  /* 0x00000004000c8947 */ /* 0x002fec0003800000 */
.L_x_85:
[----:B------:R-:W-:Y:S01]  /*4f40*/  IMAD R3, R3, 0x8, R0 ;  /* 0x0000000803037824 */ /* 0x000fe200078e0200 */
[----:B------:R-:W-:-:S07]  /*4f50*/  SHF.L.U32 R0, R4, 0x1f, RZ ;  /* 0x0000001f04007819 */ /* 0x000fce00000006ff */
.L_x_72:
[----:B--2---:R2:W3:Y:S02]  /*4f60*/  SYNCS.PHASECHK.TRANS64.TRYWAIT P0, [R3+URZ], R0 ;  /* 0x00000000030075a7 */ /* 0x0044e4000800017f */
[----:B---3--:R-:W-:Y:S05]  /*4f70*/  @!P0 NANOSLEEP.SYNCS 0x989680 ;  /* 0x009896800000895d */ /* 0x008fea0003900000 */
[----:B------:R-:W3:Y:S02]  /*4f80*/  @!P0 SYNCS.PHASECHK.TRANS64 P0, [R3+URZ], R0 ;  /* 0x00000000030085a7 */ /* 0x000ee4000800007f */
[----:B---3--:R-:W-:Y:S05]  /*4f90*/  @!P0 BRA `(.L_x_72) ;  /* 0xfffffffc00f08947 */ /* 0x008fea000383ffff */
.L_x_66:
[----:B------:R-:W-:Y:S05]  /*4fa0*/  BSYNC B0 ;  /* 0x0000000000007941 */ /* 0x000fea0003800000 */
.L_x_65:
[----:B------:R-:W-:Y:S05]  /*4fb0*/  EXIT ;  /* 0x000000000000794d */ /* 0x000fea0003800000 */
.L_x_15:
[----:B0-----:R-:W-:-:S04]  /*4fc0*/  IMAD.U32 R3, RZ, RZ, UR43 ;  /* 0x0000002bff037e24 */ /* 0x001fc8000f8e00ff */
[----:B------:R0:W1:Y:S03]  /*4fd0*/  SYNCS.PHASECHK.TRANS64.TRYWAIT P0, [R3+URZ+-0x8], R0 ;  /* 0xfffff800030075a7 */ /* 0x000066000800017f */
[----:B-1----:R-:W-:Y:S05]  /*4fe0*/  @!P0 NANOSLEEP.SYNCS 0x989680 ;  /* 0x009896800000895d */ /* 0x002fea0003900000 */
[----:B------:R-:W1:Y:S02]  /*4ff0*/  @!P0 SYNCS.PHASECHK.TRANS64 P0, [R3+URZ+-0x8], R0 ;  /* 0xfffff800030085a7 */ /* 0x000e64000800007f */
[----:B-1----:R-:W-:Y:S05]  /*5000*/  @!P0 BRA `(.L_x_15) ;  /* 0xfffffffc00ec8947 */ /* 0x002fea000383ffff */
[----:B------:R-:W-:Y:S05]  /*5010*/  BRA `(.L_x_73) ;  /* 0xffffffc400647947 */ /* 0x000fea000383ffff */
.L_x_20:
[----:B-1----:R1:W2:Y:S02]  /*5020*/  SYNCS.PHASECHK.TRANS64.TRYWAIT P1, [R3+URZ], R0 ;  /* 0x00000000030075a7 */ /* 0x0022a4000802017f */
[----:B--2---:R-:W-:Y:S05]  /*5030*/  @!P1 NANOSLEEP.SYNCS 0x989680 ;  /* 0x009896800000995d */ /* 0x004fea0003900000 */
[----:B------:R-:W2:Y:S02]  /*5040*/  @!P1 SYNCS.PHASECHK.TRANS64 P1, [R3+URZ], R0 ;  /* 0x00000000030095a7 */ /* 0x000ea4000802007f */
[----:B--2---:R-:W-:Y:S05]  /*5050*/  @!P1 BRA `(.L_x_20) ;  /* 0xfffffffc00f09947 */ /* 0x004fea000383ffff */
[----:B------:R-:W-:Y:S05]  /*5060*/  BRA `(.L_x_19) ;  /* 0xffffffc400d07947 */ /* 0x000fea000383ffff */
.L_x_25:
[----:B-1----:R-:W-:-:S04]  /*5070*/  IMAD.U32 R4, RZ, RZ, UR6 ;  /* 0x00000006ff047e24 */ /* 0x002fc8000f8e00ff */
[----:B------:R1:W2:Y:S03]  /*5080*/  SYNCS.PHASECHK.TRANS64.TRYWAIT P1, [R4+URZ], R3 ;  /* 0x00000003040075a7 */ /* 0x0002a6000802017f */
[----:B--2---:R-:W-:Y:S05]  /*5090*/  @!P1 NANOSLEEP.SYNCS 0x989680 ;  /* 0x009896800000995d */ /* 0x004fea0003900000 */
[----:B------:R-:W2:Y:S02]  /*50a0*/  @!P1 SYNCS.PHASECHK.TRANS64 P1, [R4+URZ], R3 ;  /* 0x00000003040095a7 */ /* 0x000ea4000802007f */
[----:B--2---:R-:W-:Y:S05]  /*50b0*/  @!P1 BRA `(.L_x_25) ;  /* 0xfffffffc00ec9947 */ /* 0x004fea000383ffff */
[----:B------:R-:W-:Y:S05]  /*50c0*/  BRA `(.L_x_24) ;  /* 0xffffffcc00d87947 */ /* 0x000fea000383ffff */
.L_x_31:
[----:B0-----:R-:W-:-:S04]  /*50d0*/  IMAD.U32 R3, RZ, RZ, UR43 ;  /* 0x0000002bff037e24 */ /* 0x001fc8000f8e00ff */
[----:B------:R0:W1:Y:S03]  /*50e0*/  SYNCS.PHASECHK.TRANS64.TRYWAIT P0, [R3+URZ+0x8], R0 ;  /* 0x00000800030075a7 */ /* 0x000066000800017f */
[----:B-1----:R-:W-:Y:S05]  /*50f0*/  @!P0 NANOSLEEP.SYNCS 0x989680 ;  /* 0x009896800000895d */ /* 0x002fea0003900000 */
[----:B------:R-:W1:Y:S02]  /*5100*/  @!P0 SYNCS.PHASECHK.TRANS64 P0, [R3+URZ+0x8], R0 ;  /* 0x00000800030085a7 */ /* 0x000e64000800007f */
[----:B-1----:R-:W-:Y:S05]  /*5110*/  @!P0 BRA `(.L_x_31) ;  /* 0xfffffffc00ec8947 */ /* 0x002fea000383ffff */
[----:B------:R-:W-:Y:S05]  /*5120*/  BRA `(.L_x_74) ;  /* 0xffffffd800587947 */ /* 0x000fea000383ffff */
.L_x_52:
[----:B------:R-:W-:Y:S01]  /*5130*/  BSSY B1, `(.L_x_75) ;  /* 0x0000006000017945 */ /* 0x000fe20003800000 */
[----:B------:R-:W-:-:S07]  /*5140*/  IMAD.MOV.U32 R15, RZ, RZ, -0x1 ;  /* 0xffffffffff0f7424 */ /* 0x000fce00078e00ff */
[----:B------:R-:W-:Y:S05]  /*5150*/  WARPSYNC.COLLECTIVE R15, `(.L_x_76) ;  /* 0x000000000f0c7348 */ /* 0x000fea0003c00000 */
[----:B------:R-:W-:Y:S02]  /*5160*/  ELECT P6, UR62, PT ;  /* 0x00000000003e782f */ /* 0x000fe400038c0000 */
[----:B------:R-:W-:Y:S01]  /*5170*/  MOV R14, UR62 ;  /* 0x0000003e000e7c02 */ /* 0x000fe20008000f00 */
[----:B------:R-:W-:Y:S10]  /*5180*/  ENDCOLLECTIVE ;  /* 0x000000000000791b */ /* 0x000ff40003800000 */
.L_x_76:
[----:B------:R-:W-:Y:S05]  /*5190*/  BSYNC B1 ;  /* 0x0000000000017941 */ /* 0x000fea0003800000 */
.L_x_75:
[----:B------:R-:W-:Y:S05]  /*51a0*/  BRA `(.L_x_77) ;  /* 0xffffffec005c7947 */ /* 0x000fea000383ffff */
.L_x_55:
[----:B-1----:R1:W2:Y:S02]  /*51b0*/  SYNCS.PHASECHK.TRANS64.TRYWAIT P1, [R11+URZ+0x28], R4 ;  /* 0x000028040b0075a7 */ /* 0x0022a4000802017f */
[----:B--2---:R-:W-:Y:S05]  /*51c0*/  @!P1 NANOSLEEP.SYNCS 0x989680 ;  /* 0x009896800000995d */ /* 0x004fea0003900000 */
[----:B------:R-:W2:Y:S02]  /*51d0*/  @!P1 SYNCS.PHASECHK.TRANS64 P1, [R11+URZ+0x28], R4 ;  /* 0x000028040b0095a7 */ /* 0x000ea4000802007f */
[----:B--2---:R-:W-:Y:S05]  /*51e0*/  @!P1 BRA `(.L_x_55) ;  /* 0xfffffffc00f09947 */ /* 0x004fea000383ffff */
[----:B------:R-:W-:Y:S05]  /*51f0*/  BRA `(.L_x_78) ;  /* 0xffffffec00907947 */ /* 0x000fea000383ffff */
.L_x_64:
[----:B------:R-:W-:Y:S01]  /*5200*/  BSSY B0, `(.L_x_79) ;  /* 0x0000006000007945 */ /* 0x000fe20003800000 */
[----:B------:R-:W-:-:S07]  /*5210*/  IMAD.MOV.U32 R15, RZ, RZ, -0x1 ;  /* 0xffffffffff0f7424 */ /* 0x000fce00078e00ff */
[----:B------:R-:W-:Y:S05]  /*5220*/  WARPSYNC.COLLECTIVE R15, `(.L_x_80) ;  /* 0x000000000f0c7348 */ /* 0x000fea0003c00000 */
[----:B------:R-:W-:Y:S02]  /*5230*/  ELECT P6, UR62, PT ;  /* 0x00000000003e782f */ /* 0x000fe400038c0000 */
[----:B------:R-:W-:Y:S01]  /*5240*/  MOV R14, UR62 ;  /* 0x0000003e000e7c02 */ /* 0x000fe20008000f00 */
[----:B------:R-:W-:Y:S10]  /*5250*/  ENDCOLLECTIVE ;  /* 0x000000000000791b */ /* 0x000ff40003800000 */
.L_x_80:
[----:B------:R-:W-:Y:S05]  /*5260*/  BSYNC B0 ;  /* 0x0000000000007941 */ /* 0x000fea0003800000 */
.L_x_79:
[----:B------:R-:W-:Y:S05]  /*5270*/  BRA `(.L_x_81) ;  /* 0xfffffff800787947 */ /* 0x000fea000383ffff */
.L_x_68:
[----:B0-----:R0:W1:Y:S02]  /*5280*/  SYNCS.PHASECHK.TRANS64.TRYWAIT P0, [R5+URZ], R2 ;  /* 0x00000002050075a7 */ /* 0x001064000800017f */
[----:B-1----:R-:W-:Y:S05]  /*5290*/  @!P0 NANOSLEEP.SYNCS 0x989680 ;  /* 0x009896800000895d */ /* 0x002fea0003900000 */
[----:B------:R-:W1:Y:S02]  /*52a0*/  @!P0 SYNCS.PHASECHK.TRANS64 P0, [R5+URZ], R2 ;  /* 0x00000002050085a7 */ /* 0x000e64000800007f */
[----:B-1----:R-:W-:Y:S05]  /*52b0*/  @!P0 BRA `(.L_x_68) ;  /* 0xfffffffc00f08947 */ /* 0x002fea000383ffff */
[----:B------:R-:W-:Y:S05]  /*52c0*/  BRA `(.L_x_82) ;  /* 0xfffffff800b87947 */ /* 0x000fea000383ffff */
.L_x_69:
[----:B0-----:R0:W1:Y:S02]  /*52d0*/  SYNCS.PHASECHK.TRANS64.TRYWAIT P0, [R9+URZ], R4 ;  /* 0x00000004090075a7 */ /* 0x001064000800017f */
[----:B-1----:R-:W-:Y:S05]  /*52e0*/  @!P0 NANOSLEEP.SYNCS 0x989680 ;  /* 0x009896800000895d */ /* 0x002fea0003900000 */
[----:B------:R-:W1:Y:S02]  /*52f0*/  @!P0 SYNCS.PHASECHK.TRANS64 P0, [R9+URZ], R4 ;  /* 0x00000004090085a7 */ /* 0x000e64000800007f */
[----:B-1----:R-:W-:Y:S05]  /*5300*/  @!P0 BRA `(.L_x_69) ;  /* 0xfffffffc00f08947 */ /* 0x002fea000383ffff */
[----:B------:R-:W-:Y:S05]  /*5310*/  BRA `(.L_x_83) ;  /* 0xfffffff800c87947 */ /* 0x000fea000383ffff */
.L_x_70:
[----:B0-----:R0:W1:Y:S02]  /*5320*/  SYNCS.PHASECHK.TRANS64.TRYWAIT P0, [R8+URZ], R5 ;  /* 0x00000005080075a7 */ /* 0x001064000800017f */
[----:B-1----:R-:W-:Y:S05]  /*5330*/  @!P0 NANOSLEEP.SYNCS 0x989680 ;  /* 0x009896800000895d */ /* 0x002fea0003900000 */
[----:B------:R-:W1:Y:S02]  /*5340*/  @!P0 SYNCS.PHASECHK.TRANS64 P0, [R8+URZ], R5 ;  /* 0x00000005080085a7 */ /* 0x000e64000800007f */
[----:B-1----:R-:W-:Y:S05]  /*5350*/  @!P0 BRA `(.L_x_70) ;  /* 0xfffffffc00f08947 */ /* 0x002fea000383ffff */
[----:B------:R-:W-:Y:S05]  /*5360*/  BRA `(.L_x_84) ;  /* 0xfffffff800d87947 */ /* 0x000fea000383ffff */
.L_x_71:
[----:B-1----:R1:W2:Y:S02]  /*5370*/  SYNCS.PHASECHK.TRANS64.TRYWAIT P0, [R11+URZ], R6 ;  /* 0x000000060b0075a7 */ /* 0x0022a4000800017f */
[----:B--2---:R-:W-:Y:S05]  /*5380*/  @!P0 NANOSLEEP.SYNCS 0x989680 ;  /* 0x009896800000895d */ /* 0x004fea0003900000 */
[----:B------:R-:W2:Y:S02]  /*5390*/  @!P0 SYNCS.PHASECHK.TRANS64 P0, [R11+URZ], R6 ;  /* 0x000000060b0085a7 */ /* 0x000ea4000800007f */
[----:B--2---:R-:W-:Y:S05]  /*53a0*/  @!P0 BRA `(.L_x_71) ;  /* 0xfffffffc00f08947 */ /* 0x004fea000383ffff */
[----:B------:R-:W-:Y:S05]  /*53b0*/  BRA `(.L_x_85) ;  /* 0xfffffff800e07947 */ /* 0x000fea000383ffff */
.L_x_86:
[----:B------:R-:W-:-:S00]  /*53c0*/  BRA `(.L_x_86) ;  /* 0xfffffffc00fc7947 */ /* 0x000fc0000383ffff */
[----:B------:R-:W-:-:S00]  /*53d0*/  NOP ;  /* 0x0000000000007918 */ /* 0x000fc00000000000 */
        /* <DEDUP_REMOVED lines=10> */
.L_x_87:


//--------------------- .nv.global.init           --------------------------
	.section	.nv.global.init,"aw",@progbits
.nv.global.init:
	.type		$str$22,@object
	.size		$str$22,($str$23 - $str$22)
$str$22:
        /*0000*/ 	.byte	0x6b, 0x5f, 0x74, 0x69, 0x6c, 0x65, 0x5f, 0x63, 0x6f, 0x75, 0x6e, 0x74, 0x20, 0x3e, 0x3d, 0x20
        /*0010*/ 	.byte	0x31, 0x00
	.type		$str$23,@object
	.size		$str$23,(__unnamed_1 - $str$23)
$str$23:
        /*0012*/ 	.byte	0x2f, 0x74, 0x6d, 0x70, 0x2f, 0x63, 0x75, 0x74, 0x6c, 0x61, 0x73, 0x73, 0x5f, 0x73, 0x77, 0x65
        /*0022*/ 	.byte	0x65, 0x70, 0x5f, 0x73, 0x72, 0x63, 0x2f, 0x69, 0x6e, 0x63, 0x6c, 0x75, 0x64, 0x65, 0x2f, 0x63
        /*0032*/ 	.byte	0x75, 0x74, 0x6c, 0x61, 0x73, 0x73, 0x2f, 0x67, 0x65, 0x6d, 0x6d, 0x2f, 0x63, 0x6f, 0x6c, 0x6c
        /*0042*/ 	.byte	0x65, 0x63, 0x74, 0x69, 0x76, 0x65, 0x2f, 0x73, 0x6d, 0x39, 0x30, 0x5f, 0x6d, 0x6d, 0x61, 0x5f
        /*0052*/ 	.byte	0x74, 0x6d, 0x61, 0x5f, 0x67, 0x6d, 0x6d, 0x61, 0x5f, 0x73, 0x73, 0x5f, 0x77, 0x61, 0x72, 0x70
        /*0062*/ 	.byte	0x73, 0x70, 0x65, 0x63, 0x69, 0x61, 0x6c, 0x69, 0x7a, 0x65, 0x64, 0x2e, 0x68, 0x70, 0x70, 0x00
	.type		__unnamed_1,@object
	.size		__unnamed_1,(.L_0 - __unnamed_1)
__unnamed_1:
        /*0072*/ 	.byte	0x76, 0x6f, 0x69, 0x64, 0x20, 0x63, 0x75, 0x74, 0x6c, 0x61, 0x73, 0x73, 0x3a, 0x3a, 0x67, 0x65
        /* <DEDUP_REMOVED lines=179> */
        /*0bb2*/ 	.byte	0x74, 0x65, 0x3a, 0x3a, 0x69, 0x64, 0x65, 0x6e, 0x74, 0x69, 0x74, 0x79, 0x5d, 0x00
.L_0:


//--------------------- .nv.shared._ZN7cutlass13device_kernelINS_4gemm6kernel13GemmUniversalIN4cute5tupleIJiiiiEEENS1_10collective13CollectiveMmaINS1_34MainloopSm90TmaGmmaWarpSpecializedILi5ENS5_IJNS4_1CILi1EEESB_SB_EEENS1_32KernelTmaWarpSpecializedPingpongEEENS5_IJNSA_ILi64EEENSA_ILi16EEENSA_ILi256EEEEEENS_10bfloat16_tENS5_IJlSB_lEEESJ_SK_NS4_8TiledMMAINS4_8MMA_AtomIJNS4_4SM904GMMA27MMA_64x16x16_F32BF16BF16_SSILNSO_5MajorE0ELSQ_0ELNSO_7ScaleInE1ELSR_1EEEEEENS4_6LayoutISC_NS5_IJNSA_ILi0EEESV_SV_EEEEENS5_IJNS4_10UnderscoreESY_SY_EEEEENS4_13SM90_TMA_LOADENS4_14ComposedLayoutINS4_7SwizzleILi3ELi4ELi3EEENS4_18smem_ptr_flag_bitsILi16EEENSU_INS5_IJNSA_ILi8EEESF_EEENS5_IJSF_SB_EEEEEEEvNS4_8identityES11_S1B_vS1C_EENS_8epilogue10collective6detail29Sm90TmaWarpSpecializedAdapterINS1F_15DefaultEpilogueISJ_SK_SK_NS1E_6thread17LinearCombinationISJ_Li1EffLNS1J_9ScaleType4KindE0ELNS_15FloatRoundStyleE2ESJ_EENS1_15EpilogueDefaultEEEEEvvEEEEvNT_6ParamsE --------------------------
	.section	.nv.shared._ZN7cutlass13device_kernelINS_4gemm6kernel13GemmUniversalIN4cute5tupleIJiiiiEEENS1_10collective13CollectiveMmaINS1_34MainloopSm90TmaGmmaWarpSpecializedILi5ENS5_IJNS4_1CILi1EEESB_SB_EEENS1_32KernelTmaWarpSpecializedPingpongEEENS5_IJNSA_ILi64EEENSA_ILi16EEENSA_ILi256EEEEEENS_10bfloat16_tENS5_IJlSB_lEEESJ_SK_NS4_8TiledMMAINS4_8MMA_AtomIJNS4_4SM904GMMA27MMA_64x16x16_F32BF16BF16_SSILNSO_5MajorE0ELSQ_0ELNSO_7ScaleInE1ELSR_1EEEEEENS4_6LayoutISC_NS5_IJNSA_ILi0EEESV_SV_EEEEENS5_IJNS4_10UnderscoreESY_SY_EEEEENS4_13SM90_TMA_LOADENS4_14ComposedLayoutINS4_7SwizzleILi3ELi4ELi3EEENS4_18smem_ptr_flag_bitsILi16EEENSU_INS5_IJNSA_ILi8EEESF_EEENS5_IJSF_SB_EEEEEEEvNS4_8identityES11_S1B_vS1C_EENS_8epilogue10collective6detail29Sm90TmaWarpSpecializedAdapterINS1F_15DefaultEpilogueISJ_SK_SK_NS1E_6thread17LinearCombinationISJ_Li1EffLNS1J_9ScaleType4KindE0ELNS_15FloatRoundStyleE2ESJ_EENS1_15EpilogueDefaultEEEEEvvEEEEvNT_6ParamsE,"aw",@nobits
	.sectionflags	@""
	.align	16
	.zero		1024


//--------------------- .nv.shared.reserved.0     --------------------------
	.section	.nv.shared.reserved.0,"aw",@nobits
	.weak		__nv_reservedSMEM_offset_0_alias
	.size		__nv_reservedSMEM_offset_0_alias, 0, 0
	.other		__nv_reservedSMEM_offset_0_alias,@"STO_CUDA_RESERVED_SHARED STV_DEFAULT"
__nv_reservedSMEM_offset_0_alias:
	.zero		0


//--------------------- .nv.global                --------------------------
	.section	.nv.global,"aw",@nobits
.nv.global:
	.type		_ZN39_INTERNAL_66be7b3a_4_k_cu_46701035_66724cute1_E,@object
	.size		_ZN39_INTERNAL_66be7b3a_4_k_cu_46701035_66724cute1_E,(_ZN39_INTERNAL_66be7b3a_4_k_cu_46701035_66724cuda3std3__45__cpo6cbeginE - _ZN39_INTERNAL_66be7b3a_4_k_cu_46701035_66724cute1_E)
_ZN39_INTERNAL_66be7b3a_4_k_cu_46701035_66724cute1_E:
	.zero		1
	.type		_ZN39_INTERNAL_66be7b3a_4_k_cu_46701035_66724cuda3std3__45__cpo6cbeginE,@object
	.size		_ZN39_INTERNAL_66be7b3a_4_k_cu_46701035_66724cuda3std3__45__cpo6cbeginE,(_ZN39_INTERNAL_66be7b3a_4_k_cu_46701035_66724cuda3std3__48in_placeE - _ZN39_INTERNAL_66be7b3a_4_k_cu_46701035_66724cuda3std3__45__cpo6cbeginE)
_ZN39_INTERNAL_66be7b3a_4_k_cu_46701035_66724cuda3std3__45__cpo6cbeginE:
	.zero		1
	.type		_ZN39_INTERNAL_66be7b3a_4_k_cu_46701035_66724cuda3std3__48in_placeE,@object
	.size		_ZN39_INTERNAL_66be7b3a_4_k_cu_46701035_66724cuda3std3__48in_placeE,(_ZN39_INTERNAL_66be7b3a_4_k_cu_46701035_66724cuda3std6ranges3__45__cpo9iter_moveE - _ZN39_INTERNAL_66be7b3a_4_k_cu_46701035_66724cuda3std3__48in_placeE)
_ZN39_INTERNAL_66be7b3a_4_k_cu_46701035_66724cuda3std3__48in_placeE:
	.zero		1
	.type		_ZN39_INTERNAL_66be7b3a_4_k_cu_46701035_66724cuda3std6ranges3__45__cpo9iter_moveE,@object
	.size		_ZN39_INTERNAL_66be7b3a_4_k_cu_46701035_66724cuda3std6ranges3__45__cpo9iter_moveE,(_ZN39_INTERNAL_66be7b3a_4_k_cu_46701035_66724cuda3std3__45__cpo5beginE - _ZN39_INTERNAL_66be7b3a_4_k_cu_46701035_66724cuda3std6ranges3__45__cpo9iter_moveE)
_ZN39_INTERNAL_66be7b3a_4_k_cu_46701035_66724cuda3std6ranges3__45__cpo9iter_moveE:
	.zero		1
	.type		_ZN39_INTERNAL_66be7b3a_4_k_cu_46701035_66724cuda3std3__45__cpo5beginE,@object
	.size		_ZN39_INTERNAL_66be7b3a_4_k_cu_46701035_66724cuda3std3__45__cpo5beginE,(_ZN39_INTERNAL_66be7b3a_4_k_cu_46701035_66724cuda3std3__441_GLOBAL__N__66be7b3a_4_k_cu_46701035_66726ignoreE - _ZN39_INTERNAL_66be7b3a_4_k_cu_46701035_66724cuda3std3__45__cpo5beginE)
_ZN39_INTERNAL_66be7b3a_4_k_cu_46701035_66724cuda3std3__45__cpo5beginE:
	.zero		1
	.type		_ZN39_INTERNAL_66be7b3a_4_k_cu_46701035_66724cuda3std3__441_GLOBAL__N__66be7b3a_4_k_cu_46701035_66726ignoreE,@object
	.size		_ZN39_INTERNAL_66be7b3a_4_k_cu_46701035_66724cuda3std3__441_GLOBAL__N__66be7b3a_4_k_cu_46701035_66726ignoreE,(_ZN39_INTERNAL_66be7b3a_4_k_cu_46701035_66724cute7productE - _ZN39_INTERNAL_66be7b3a_4_k_cu_46701035_66724cuda3std3__441_GLOBAL__N__66be7b3a_4_k_cu_46701035_66726ignoreE)
_ZN39_INTERNAL_66be7b3a_4_k_cu_46701035_66724cuda3std3__441_GLOBAL__N__66be7b3a_4_k_cu_46701035_66726ignoreE:
	.zero		1
	.type		_ZN39_INTERNAL_66be7b3a_4_k_cu_46701035_66724cute7productE,@object
	.size		_ZN39_INTERNAL_66be7b3a_4_k_cu_46701035_66724cute7productE,(_ZN39_INTERNAL_66be7b3a_4_k_cu_46701035_66724cuda3std3__45__cpo3endE - _ZN39_INTERNAL_66be7b3a_4_k_cu_46701035_66724cute7productE)
_ZN39_INTERNAL_66be7b3a_4_k_cu_46701035_66724cute7productE:
	.zero		1
	.type		_ZN39_INTERNAL_66be7b3a_4_k_cu_46701035_66724cuda3std3__45__cpo3endE,@object
	.size		_ZN39_INTERNAL_66be7b3a_4_k_cu_46701035_66724cuda3std3__45__cpo3endE,(_ZN39_INTERNAL_66be7b3a_4_k_cu_46701035_66724cuda3std3__419piecewise_constructE - _ZN39_INTERNAL_66be7b3a_4_k_cu_46701035_66724cuda3std3__45__cpo3endE)
_ZN39_INTERNAL_66be7b3a_4_k_cu_46701035_66724cuda3std3__45__cpo3endE:
	.zero		1
	.type		_ZN39_INTERNAL_66be7b3a_4_k_cu_46701035_66724cuda3std3__419piecewise_constructE,@object
	.size		_ZN39_INTERNAL_66be7b3a_4_k_cu_46701035_66724cuda3std3__419piecewise_constructE,(_ZN39_INTERNAL_66be7b3a_4_k_cu_46701035_66724cuda3std3__45__cpo4cendE - _ZN39_INTERNAL_66be7b3a_4_k_cu_46701035_66724cuda3std3__419piecewise_constructE)
_ZN39_INTERNAL_66be7b3a_4_k_cu_46701035_66724cuda3std3__419piecewise_constructE:
	.zero		1
	.type		_ZN39_INTERNAL_66be7b3a_4_k_cu_46701035_66724cuda3std3__45__cpo4cendE,@object
	.size		_ZN39_INTERNAL_66be7b3a_4_k_cu_46701035_66724cuda3std3__45__cpo4cendE,(_ZN39_INTERNAL_66be7b3a_4_k_cu_46701035_66724cuda3std6ranges3__45__cpo4swapE - _ZN39_INTERNAL_66be7b3a_4_k_cu_46701035_66724cuda3std3__45__cpo4cendE)
_ZN39_INTERNAL_66be7b3a_4_k_cu_46701035_66724cuda3std3__45__cpo4cendE:
	.zero		1
	.type		_ZN39_INTERNAL_66be7b3a_4_k_cu_46701035_66724cuda3std6ranges3__45__cpo4swapE,@object
	.size		_ZN39_INTERNAL_66be7b3a_4_k_cu_46701035_66724cuda3std6ranges3__45__cpo4swapE,(.L_8 - _ZN39_INTERNAL_66be7b3a_4_k_cu_46701035_66724cuda3std6ranges3__45__cpo4swapE)
_ZN39_INTERNAL_66be7b3a_4_k_cu_46701035_66724cuda3std6ranges3__45__cpo4swapE:
	.zero		1
.L_8:


//--------------------- .nv.constant0._ZN7cutlass13device_kernelINS_4gemm6kernel13GemmUniversalIN4cute5tupleIJiiiiEEENS1_10collective13CollectiveMmaINS1_34MainloopSm90TmaGmmaWarpSpecializedILi5ENS5_IJNS4_1CILi1EEESB_SB_EEENS1_32KernelTmaWarpSpecializedPingpongEEENS5_IJNSA_ILi64EEENSA_ILi16EEENSA_ILi256EEEEEENS_10bfloat16_tENS5_IJlSB_lEEESJ_SK_NS4_8TiledMMAINS4_8MMA_AtomIJNS4_4SM904GMMA27MMA_64x16x16_F32BF16BF16_SSILNSO_5MajorE0ELSQ_0ELNSO_7ScaleInE1ELSR_1EEEEEENS4_6LayoutISC_NS5_IJNSA_ILi0EEESV_SV_EEEEENS5_IJNS4_10UnderscoreESY_SY_EEEEENS4_13SM90_TMA_LOADENS4_14ComposedLayoutINS4_7SwizzleILi3ELi4ELi3EEENS4_18smem_ptr_flag_bitsILi16EEENSU_INS5_IJNSA_ILi8EEESF_EEENS5_IJSF_SB_EEEEEEEvNS4_8identityES11_S1B_vS1C_EENS_8epilogue10collective6detail29Sm90TmaWarpSpecializedAdapterINS1F_15DefaultEpilogueISJ_SK_SK_NS1E_6thread17LinearCombinationISJ_Li1EffLNS1J_9ScaleType4KindE0ELNS_15FloatRoundStyleE2ESJ_EENS1_15EpilogueDefaultEEEEEvvEEEEvNT_6ParamsE --------------------------
	.section	.nv.constant0._ZN7cutlass13device_kernelINS_4gemm6kernel13GemmUniversalIN4cute5tupleIJiiiiEEENS1_10collective13CollectiveMmaINS1_34MainloopSm90TmaGmmaWarpSpecializedILi5ENS5_IJNS4_1CILi1EEESB_SB_EEENS1_32KernelTmaWarpSpecializedPingpongEEENS5_IJNSA_ILi64EEENSA_ILi16EEENSA_ILi256EEEEEENS_10bfloat16_tENS5_IJlSB_lEEESJ_SK_NS4_8TiledMMAINS4_8MMA_AtomIJNS4_4SM904GMMA27MMA_64x16x16_F32BF16BF16_SSILNSO_5MajorE0ELSQ_0ELNSO_7ScaleInE1ELSR_1EEEEEENS4_6LayoutISC_NS5_IJNSA_ILi0EEESV_SV_EEEEENS5_IJNS4_10UnderscoreESY_SY_EEEEENS4_13SM90_TMA_LOADENS4_14ComposedLayoutINS4_7SwizzleILi3ELi4ELi3EEENS4_18smem_ptr_flag_bitsILi16EEENSU_INS5_IJNSA_ILi8EEESF_EEENS5_IJSF_SB_EEEEEEEvNS4_8identityES11_S1B_vS1C_EENS_8epilogue10collective6detail29Sm90TmaWarpSpecializedAdapterINS1F_15DefaultEpilogueISJ_SK_SK_NS1E_6thread17LinearCombinationISJ_Li1EffLNS1J_9ScaleType4KindE0ELNS_15FloatRoundStyleE2ESJ_EENS1_15EpilogueDefaultEEEEEvvEEEEvNT_6ParamsE,"a",@progbits
	.sectionflags	@""
	.align	4
.nv.constant0._ZN7cutlass13device_kernelINS_4gemm6kernel13GemmUniversalIN4cute5tupleIJiiiiEEENS1_10collective13CollectiveMmaINS1_34MainloopSm90TmaGmmaWarpSpecializedILi5ENS5_IJNS4_1CILi1EEESB_SB_EEENS1_32KernelTmaWarpSpecializedPingpongEEENS5_IJNSA_ILi64EEENSA_ILi16EEENSA_ILi256EEEEEENS_10bfloat16_tENS5_IJlSB_lEEESJ_SK_NS4_8TiledMMAINS4_8MMA_AtomIJNS4_4SM904GMMA27MMA_64x16x16_F32BF16BF16_SSILNSO_5MajorE0ELSQ_0ELNSO_7ScaleInE1ELSR_1EEEEEENS4_6LayoutISC_NS5_IJNSA_ILi0EEESV_SV_EEEEENS5_IJNS4_10UnderscoreESY_SY_EEEEENS4_13SM90_TMA_LOADENS4_14ComposedLayoutINS4_7SwizzleILi3ELi4ELi3EEENS4_18smem_ptr_flag_bitsILi16EEENSU_INS5_IJNSA_ILi8EEESF_EEENS5_IJSF_SB_EEEEEEEvNS4_8identityES11_S1B_vS1C_EENS_8epilogue10collective6detail29Sm90TmaWarpSpecializedAdapterINS1F_15DefaultEpilogueISJ_SK_SK_NS1E_6thread17LinearCombinationISJ_Li1EffLNS1J_9ScaleType4KindE0ELNS_15FloatRoundStyleE2ESJ_EENS1_15EpilogueDefaultEEEEEvvEEEEvNT_6ParamsE:
	.zero		1664


//--------------------- SYMBOLS --------------------------

	.type		.nv.reservedSmem.offset0,@object
	.size		.nv.reservedSmem.offset0,0x4
	.type		__assertfail,@function
